def attn_fwd(
    Q,
    K,
    V,
    Out,
    Lse,
    sm_scale,
    stride_qz,
    stride_qh,
    stride_qm,
    stride_qk,
    stride_kz,
    stride_kh,
    stride_kn,
    stride_kk,
    stride_vz,
    stride_vh,
    stride_vn,
    stride_vk,
    stride_oz,
    stride_oh,
    stride_om,
    stride_ok,
    seqlen_q,
    seqlen_k,
    BLOCK_M: tl.constexpr,
    BLOCK_N: tl.constexpr,
    HEAD_DIM: tl.constexpr,
    CAUSAL: tl.constexpr,
):
    start_m = tl.program_id(0)
    off_hz = tl.program_id(1)
    q_off = off_hz * stride_qh
    k_off = off_hz * stride_kh
    v_off = off_hz * stride_vh
    offs_m = start_m * BLOCK_M + tl.arange(0, BLOCK_M)
    offs_d = tl.arange(0, HEAD_DIM)
    offs_n = tl.arange(0, BLOCK_N)
    q_ptrs = Q + q_off + offs_m[:, None] * stride_qm + offs_d[None, :] * stride_qk
    k_ptrs = K + k_off + offs_d[:, None] * stride_kk + offs_n[None, :] * stride_kn
    v_ptrs = V + v_off + offs_n[:, None] * stride_vn + offs_d[None, :] * stride_vk
    m_i = tl.full([BLOCK_M], float("-inf"), dtype=tl.float32)
    l_i = tl.zeros([BLOCK_M], dtype=tl.float32) + 1.0
    acc = tl.zeros([BLOCK_M, HEAD_DIM], dtype=tl.float32)
    q = tl.load(q_ptrs)
    acc, l_i, m_i = _attn_fwd_inner(
        acc,
        l_i,
        m_i,
        q,
        k_ptrs,
        v_ptrs,
        sm_scale,
        stride_kn,
        stride_vn,
        start_m,
        seqlen_k,
        BLOCK_M,
        BLOCK_N,
        HEAD_DIM,
        CAUSAL,
    )
    acc = acc / l_i[:, None]
    lse = m_i + tl.math.log2(l_i) / 1.4426950408889634
    o_ptrs = (
        Out
        + off_hz * stride_oh
        + offs_m[:, None] * stride_om
        + offs_d[None, :] * stride_ok
    )
    tl.store(o_ptrs, acc.to(Out.dtype.element_ty))
    tl.store(Lse + off_hz * seqlen_q + offs_m, lse)

# config = {"BLOCK_M": 32, "BLOCK_N": 128, "HEAD_DIM": 128, "arch": "sm_80", "causal": false, "dtype": "fp16", "num_stages": 3, "num_warps": 4}
# arch = sm_80


// ===== COMPILED SASS (sm_80) =====

	.target	sm_80

	.elftype	@"ET_EXEC"


//--------------------- .note.nv.tkinfo           --------------------------
	.section	.note.nv.tkinfo,"",@"SHT_NOTE"
	.sectionflags	@"SHF_NOTE_NV_TKINFO"
	.tkinfo
        /*0018*/ 	.word	0x00000002
        /*0030*/ 	.string	""
        /*0030*/ 	.string	"ptxas"
        /*0030*/ 	.string	"Cuda compilation tools, release 13.0, V13.0.88"
        /*0030*/ 	.string	"Build cuda_13.0.r13.0/compiler.36424714_0"
        /*0030*/ 	.string	"-v  -suppress-debug-info  -lineinfo  -arch sm_80 "



//--------------------- .note.nv.cuinfo           --------------------------
	.section	.note.nv.cuinfo,"",@"SHT_NOTE"
	.sectionflags	@"SHF_NOTE_NV_CUINFO"
        /*0018*/ 	.short	0x0002
        /*001a*/ 	.short	0x0050
        /*001c*/ 	.short	0x0082
	.zero		2


//--------------------- .nv.info                  --------------------------
	.section	.nv.info,"",@"SHT_CUDA_INFO"
	.align	4


	//----- nvinfo : EIATTR_REGCOUNT
	.align		4
        /*0000*/ 	.byte	0x04, 0x2f
        /*0002*/ 	.short	(.L_2 - .L_1)
	.align		4
.L_1:
        /*0004*/ 	.word	index@(attn_fwd)
        /*0008*/ 	.word	0x000000ff


	//----- nvinfo : EIATTR_FRAME_SIZE
	.align		4
.L_2:
        /*000c*/ 	.byte	0x04, 0x11
        /*000e*/ 	.short	(.L_4 - .L_3)
	.align		4
.L_3:
        /*0010*/ 	.word	index@(attn_fwd)
        /*0014*/ 	.word	0x00000800


	//----- nvinfo : EIATTR_MIN_STACK_SIZE
	.align		4
.L_4:
        /*0018*/ 	.byte	0x04, 0x12
        /*001a*/ 	.short	(.L_6 - .L_5)
	.align		4
.L_5:
        /*001c*/ 	.word	index@(attn_fwd)
        /*0020*/ 	.word	0x00000800
.L_6:


//--------------------- .nv.info.attn_fwd         --------------------------
	.section	.nv.info.attn_fwd,"",@"SHT_CUDA_INFO"
	.sectionflags	@""
	.align	4


	//----- nvinfo : EIATTR_CUDA_API_VERSION
	.align		4
        /*0000*/ 	.byte	0x04, 0x37
        /*0002*/ 	.short	(.L_8 - .L_7)
.L_7:
        /*0004*/ 	.word	0x00000082


	//----- nvinfo : EIATTR_SW2861232_WAR
	.align		4
.L_8:
        /*0008*/ 	.byte	0x01, 0x35
	.zero		2


	//----- nvinfo : EIATTR_PARAM_CBANK
	.align		4
        /*000c*/ 	.byte	0x04, 0x0a
        /*000e*/ 	.short	(.L_10 - .L_9)
	.align		4
.L_9:
        /*0010*/ 	.word	index@(.nv.constant0.attn_fwd)
        /*0014*/ 	.short	0x0160
        /*0016*/ 	.short	0x0088


	//----- nvinfo : EIATTR_CBANK_PARAM_SIZE
	.align		4
.L_10:
        /*0018*/ 	.byte	0x03, 0x19
        /*001a*/ 	.short	0x0088


	//----- nvinfo : EIATTR_KPARAM_INFO
	.align		4
        /*001c*/ 	.byte	0x04, 0x17
        /*001e*/ 	.short	(.L_12 - .L_11)
.L_11:
        /*0020*/ 	.word	0x00000000
        /*0024*/ 	.short	0x0019
        /*0026*/ 	.short	0x0080
        /*0028*/ 	.byte	0x00, 0xf4, 0x21, 0x00


	//----- nvinfo : EIATTR_KPARAM_INFO
	.align		4
.L_12:
        /*002c*/ 	.byte	0x04, 0x17
        /*002e*/ 	.short	(.L_14 - .L_13)
.L_13:
        /*0030*/ 	.word	0x00000000
        /*0034*/ 	.short	0x0018
        /*0036*/ 	.short	0x0078
        /*0038*/ 	.byte	0x00, 0xf4, 0x21, 0x00


	//----- nvinfo : EIATTR_KPARAM_INFO
	.align		4
.L_14:
        /*003c*/ 	.byte	0x04, 0x17
        /*003e*/ 	.short	(.L_16 - .L_15)
.L_15:
        /*0040*/ 	.word	0x00000000
        /*0044*/ 	.short	0x0017
        /*0046*/ 	.short	0x0070
        /*0048*/ 	.byte	0x00, 0xf0, 0x11, 0x00


	//----- nvinfo : EIATTR_KPARAM_INFO
	.align		4
.L_16:
        /*004c*/ 	.byte	0x04, 0x17
        /*004e*/ 	.short	(.L_18 - .L_17)
.L_17:
        /*0050*/ 	.word	0x00000000
        /*0054*/ 	.short	0x0016
        /*0056*/ 	.short	0x006c
        /*0058*/ 	.byte	0x00, 0xf0, 0x11, 0x00


	//----- nvinfo : EIATTR_KPARAM_INFO
	.align		4
.L_18:
        /*005c*/ 	.byte	0x04, 0x17
        /*005e*/ 	.short	(.L_20 - .L_19)
.L_19:
        /*0060*/ 	.word	0x00000000
        /*0064*/ 	.short	0x0015
        /*0066*/ 	.short	0x0068
        /*0068*/ 	.byte	0x00, 0xf0, 0x11, 0x00


	//----- nvinfo : EIATTR_KPARAM_INFO
	.align		4
.L_20:
        /*006c*/ 	.byte	0x04, 0x17
        /*006e*/ 	.short	(.L_22 - .L_21)
.L_21:
        /*0070*/ 	.word	0x00000000
        /*0074*/ 	.short	0x0014
        /*0076*/ 	.short	0x0064
        /*0078*/ 	.byte	0x00, 0xf0, 0x11, 0x00


	//----- nvinfo : EIATTR_KPARAM_INFO
	.align		4
.L_22:
        /*007c*/ 	.byte	0x04, 0x17
        /*007e*/ 	.short	(.L_24 - .L_23)
.L_23:
        /*0080*/ 	.word	0x00000000
        /*0084*/ 	.short	0x0013
        /*0086*/ 	.short	0x0060
        /*0088*/ 	.byte	0x00, 0xf0, 0x11, 0x00


	//----- nvinfo : EIATTR_KPARAM_INFO
	.align		4
.L_24:
        /*008c*/ 	.byte	0x04, 0x17
        /*008e*/ 	.short	(.L_26 - .L_25)
.L_25:
        /*0090*/ 	.word	0x00000000
        /*0094*/ 	.short	0x0012
        /*0096*/ 	.short	0x005c
        /*0098*/ 	.byte	0x00, 0xf0, 0x11, 0x00


	//----- nvinfo : EIATTR_KPARAM_INFO
	.align		4
.L_26:
        /*009c*/ 	.byte	0x04, 0x17
        /*009e*/ 	.short	(.L_28 - .L_27)
.L_27:
        /*00a0*/ 	.word	0x00000000
        /*00a4*/ 	.short	0x0011
        /*00a6*/ 	.short	0x0058
        /*00a8*/ 	.byte	0x00, 0xf0, 0x11, 0x00


	//----- nvinfo : EIATTR_KPARAM_INFO
	.align		4
.L_28:
        /*00ac*/ 	.byte	0x04, 0x17
        /*00ae*/ 	.short	(.L_30 - .L_29)
.L_29:
        /*00b0*/ 	.word	0x00000000
        /*00b4*/ 	.short	0x0010
        /*00b6*/ 	.short	0x0054
        /*00b8*/ 	.byte	0x00, 0xf0, 0x11, 0x00


	//----- nvinfo : EIATTR_KPARAM_INFO
	.align		4
.L_30:
        /*00bc*/ 	.byte	0x04, 0x17
        /*00be*/ 	.short	(.L_32 - .L_31)
.L_31:
        /*00c0*/ 	.word	0x00000000
        /*00c4*/ 	.short	0x000f
        /*00c6*/ 	.short	0x0050
        /*00c8*/ 	.byte	0x00, 0xf0, 0x11, 0x00


	//----- nvinfo : EIATTR_KPARAM_INFO
	.align		4
.L_32:
        /*00cc*/ 	.byte	0x04, 0x17
        /*00ce*/ 	.short	(.L_34 - .L_33)
.L_33:
        /*00d0*/ 	.word	0x00000000
        /*00d4*/ 	.short	0x000e
        /*00d6*/ 	.short	0x004c
        /*00d8*/ 	.byte	0x00, 0xf0, 0x11, 0x00


	//----- nvinfo : EIATTR_KPARAM_INFO
	.align		4
.L_34:
        /*00dc*/ 	.byte	0x04, 0x17
        /*00de*/ 	.short	(.L_36 - .L_35)
.L_35:
        /*00e0*/ 	.word	0x00000000
        /*00e4*/ 	.short	0x000d
        /*00e6*/ 	.short	0x0048
        /*00e8*/ 	.byte	0x00, 0xf0, 0x11, 0x00


	//----- nvinfo : EIATTR_KPARAM_INFO
	.align		4
.L_36:
        /*00ec*/ 	.byte	0x04, 0x17
        /*00ee*/ 	.short	(.L_38 - .L_37)
.L_37:
        /*00f0*/ 	.word	0x00000000
        /*00f4*/ 	.short	0x000c
        /*00f6*/ 	.short	0x0044
        /*00f8*/ 	.byte	0x00, 0xf0, 0x11, 0x00


	//----- nvinfo : EIATTR_KPARAM_INFO
	.align		4
.L_38:
        /*00fc*/ 	.byte	0x04, 0x17
        /*00fe*/ 	.short	(.L_40 - .L_39)
.L_39:
        /*0100*/ 	.word	0x00000000
        /*0104*/ 	.short	0x000b
        /*0106*/ 	.short	0x0040
        /*0108*/ 	.byte	0x00, 0xf0, 0x11, 0x00


	//----- nvinfo : EIATTR_KPARAM_INFO
	.align		4
.L_40:
        /*010c*/ 	.byte	0x04, 0x17
        /*010e*/ 	.short	(.L_42 - .L_41)
.L_41:
        /*0110*/ 	.word	0x00000000
        /*0114*/ 	.short	0x000a
        /*0116*/ 	.short	0x003c
        /*0118*/ 	.byte	0x00, 0xf0, 0x11, 0x00


	//----- nvinfo : EIATTR_KPARAM_INFO
	.align		4
.L_42:
        /*011c*/ 	.byte	0x04, 0x17
        /*011e*/ 	.short	(.L_44 - .L_43)
.L_43:
        /*0120*/ 	.word	0x00000000
        /*0124*/ 	.short	0x0009
        /*0126*/ 	.short	0x0038
        /*0128*/ 	.byte	0x00, 0xf0, 0x11, 0x00


	//----- nvinfo : EIATTR_KPARAM_INFO
	.align		4
.L_44:
        /*012c*/ 	.byte	0x04, 0x17
        /*012e*/ 	.short	(.L_46 - .L_45)
.L_45:
        /*0130*/ 	.word	0x00000000
        /*0134*/ 	.short	0x0008
        /*0136*/ 	.short	0x0034
        /*0138*/ 	.byte	0x00, 0xf0, 0x11, 0x00


	//----- nvinfo : EIATTR_KPARAM_INFO
	.align		4
.L_46:
        /*013c*/ 	.byte	0x04, 0x17
        /*013e*/ 	.short	(.L_48 - .L_47)
.L_47:
        /*0140*/ 	.word	0x00000000
        /*0144*/ 	.short	0x0007
        /*0146*/ 	.short	0x0030
        /*0148*/ 	.byte	0x00, 0xf0, 0x11, 0x00


	//----- nvinfo : EIATTR_KPARAM_INFO
	.align		4
.L_48:
        /*014c*/ 	.byte	0x04, 0x17
        /*014e*/ 	.short	(.L_50 - .L_49)
.L_49:
        /*0150*/ 	.word	0x00000000
        /*0154*/ 	.short	0x0006
        /*0156*/ 	.short	0x002c
        /*0158*/ 	.byte	0x00, 0xf0, 0x11, 0x00


	//----- nvinfo : EIATTR_KPARAM_INFO
	.align		4
.L_50:
        /*015c*/ 	.byte	0x04, 0x17
        /*015e*/ 	.short	(.L_52 - .L_51)
.L_51:
        /*0160*/ 	.word	0x00000000
        /*0164*/ 	.short	0x0005
        /*0166*/ 	.short	0x0028
        /*0168*/ 	.byte	0x00, 0xf0, 0x11, 0x00


	//----- nvinfo : EIATTR_KPARAM_INFO
	.align		4
.L_52:
        /*016c*/ 	.byte	0x04, 0x17
        /*016e*/ 	.short	(.L_54 - .L_53)
.L_53:
        /*0170*/ 	.word	0x00000000
        /*0174*/ 	.short	0x0004
        /*0176*/ 	.short	0x0020
        /*0178*/ 	.byte	0x00, 0xf4, 0x21, 0x00


	//----- nvinfo : EIATTR_KPARAM_INFO
	.align		4
.L_54:
        /*017c*/ 	.byte	0x04, 0x17
        /*017e*/ 	.short	(.L_56 - .L_55)
.L_55:
        /*0180*/ 	.word	0x00000000
        /*0184*/ 	.short	0x0003
        /*0186*/ 	.short	0x0018
        /*0188*/ 	.byte	0x00, 0xf4, 0x21, 0x00


	//----- nvinfo : EIATTR_KPARAM_INFO
	.align		4
.L_56:
        /*018c*/ 	.byte	0x04, 0x17
        /*018e*/ 	.short	(.L_58 - .L_57)
.L_57:
        /*0190*/ 	.word	0x00000000
        /*0194*/ 	.short	0x0002
        /*0196*/ 	.short	0x0010
        /*0198*/ 	.byte	0x00, 0xf4, 0x21, 0x00


	//----- nvinfo : EIATTR_KPARAM_INFO
	.align		4
.L_58:
        /*019c*/ 	.byte	0x04, 0x17
        /*019e*/ 	.short	(.L_60 - .L_59)
.L_59:
        /*01a0*/ 	.word	0x00000000
        /*01a4*/ 	.short	0x0001
        /*01a6*/ 	.short	0x0008
        /*01a8*/ 	.byte	0x00, 0xf4, 0x21, 0x00


	//----- nvinfo : EIATTR_KPARAM_INFO
	.align		4
.L_60:
        /*01ac*/ 	.byte	0x04, 0x17
        /*01ae*/ 	.short	(.L_62 - .L_61)
.L_61:
        /*01b0*/ 	.word	0x00000000
        /*01b4*/ 	.short	0x0000
        /*01b6*/ 	.short	0x0000
        /*01b8*/ 	.byte	0x00, 0xf4, 0x21, 0x00


	//----- nvinfo : EIATTR_MAXREG_COUNT
	.align		4
.L_62:
        /*01bc*/ 	.byte	0x03, 0x1b
        /*01be*/ 	.short	0x00ff


	//----- nvinfo : EIATTR_NUM_BARRIERS
	.align		4
        /*01c0*/ 	.byte	0x02, 0x4c
        /*01c2*/ 	.byte	0x01
	.zero		1


	//----- nvinfo : EIATTR_ANNOTATIONS
	.align		4
        /*01c4*/ 	.byte	0x04, 0x55
        /*01c6*/ 	.short	(.L_64 - .L_63)


	//   ....[0]....
.L_63:
        /*01c8*/ 	.word	0x00000001
        /*01cc*/ 	.byte	0xf0, 0x0f, 0x00, 0x00, 0x01, 0x00, 0x00, 0x00, 0x30, 0x10, 0x00, 0x00, 0x01, 0x00, 0x00, 0x00
        /* <DEDUP_REMOVED lines=248> */
        /*115c*/ 	.byte	0xb0, 0xa8, 0x00, 0x00


	//----- nvinfo : EIATTR_MERCURY_ISA_VERSION
	.align		4
.L_64:
        /*1160*/ 	.byte	0x03, 0x5f
        /*1162*/ 	.short	0x0000


	//----- nvinfo : EIATTR_COOP_GROUP_MASK_REGIDS
	.align		4
        /*1164*/ 	.byte	0x04, 0x29
        /*1166*/ 	.short	(.L_66 - .L_65)


	//   ....[0]....
.L_65:
        /*1168*/ 	.word	0xffffffff


	//   ....[1]....
        /*116c*/ 	.word	0xffffffff


	//   ....[2]....
        /*1170*/ 	.word	0xffffffff


	//   ....[3]....
        /*1174*/ 	.word	0xffffffff


	//   ....[4]....
        /*1178*/ 	.word	0xffffffff


	//   ....[5]....
        /*117c*/ 	.word	0xffffffff


	//   ....[6]....
        /*1180*/ 	.word	0xffffffff


	//   ....[7]....
        /*1184*/ 	.word	0xffffffff


	//   ....[8]....
        /*1188*/ 	.word	0xffffffff


	//   ....[9]....
        /*118c*/ 	.word	0xffffffff


	//   ....[10]....
        /*1190*/ 	.word	0xffffffff


	//   ....[11]....
        /*1194*/ 	.word	0xffffffff


	//   ....[12]....
        /*1198*/ 	.word	0xffffffff


	//   ....[13]....
        /*119c*/ 	.word	0xffffffff


	//   ....[14]....
        /*11a0*/ 	.word	0xffffffff


	//   ....[15]....
        /*11a4*/ 	.word	0xffffffff


	//   ....[16]....
        /*11a8*/ 	.word	0xffffffff


	//   ....[17]....
        /*11ac*/ 	.word	0xffffffff


	//   ....[18]....
        /*11b0*/ 	.word	0xffffffff


	//   ....[19]....
        /*11b4*/ 	.word	0xffffffff


	//----- nvinfo : EIATTR_COOP_GROUP_INSTR_OFFSETS
	.align		4
.L_66:
        /*11b8*/ 	.byte	0x04, 0x28
        /*11ba*/ 	.short	(.L_68 - .L_67)


	//   ....[0]....
.L_67:
        /*11bc*/ 	.word	0x00008850


	//   ....[1]....
        /*11c0*/ 	.word	0x00008860


	//   ....[2]....
        /*11c4*/ 	.word	0x00008870


	//   ....[3]....
        /*11c8*/ 	.word	0x00008880


	//   ....[4]....
        /*11cc*/ 	.word	0x000088d0


	//   ....[5]....
        /*11d0*/ 	.word	0x000088e0


	//   ....[6]....
        /*11d4*/ 	.word	0x000088f0


	//   ....[7]....
        /*11d8*/ 	.word	0x00008900


	//   ....[8]....
        /*11dc*/ 	.word	0x000089d0


	//   ....[9]....
        /*11e0*/ 	.word	0x000089f0


	//   ....[10]....
        /*11e4*/ 	.word	0x00009320


	//   ....[11]....
        /*11e8*/ 	.word	0x00009330


	//   ....[12]....
        /*11ec*/ 	.word	0x00009340


	//   ....[13]....
        /*11f0*/ 	.word	0x00009350


	//   ....[14]....
        /*11f4*/ 	.word	0x000093a0


	//   ....[15]....
        /*11f8*/ 	.word	0x000093b0


	//   ....[16]....
        /*11fc*/ 	.word	0x000093c0


	//   ....[17]....
        /*1200*/ 	.word	0x000093d0


	//   ....[18]....
        /*1204*/ 	.word	0x00009490


	//   ....[19]....
        /*1208*/ 	.word	0x000094b0


	//----- nvinfo : EIATTR_EXIT_INSTR_OFFSETS
	.align		4
.L_68:
        /*120c*/ 	.byte	0x04, 0x1c
        /*120e*/ 	.short	(.L_70 - .L_69)


	//   ....[0]....
.L_69:
        /*1210*/ 	.word	0x0000dc80


	//   ....[1]....
        /*1214*/ 	.word	0x0000dd20


	//----- nvinfo : EIATTR_REQNTID
	.align		4
.L_70:
        /*1218*/ 	.byte	0x04, 0x10
        /*121a*/ 	.short	(.L_72 - .L_71)
.L_71:
        /*121c*/ 	.word	0x00000080
        /*1220*/ 	.word	0x00000001
        /*1224*/ 	.word	0x00000001
.L_72:


//--------------------- .nv.callgraph             --------------------------
	.section	.nv.callgraph,"",@"SHT_CUDA_CALLGRAPH"
	.align	4
	.sectionentsize	8
	.align		4
        /*0000*/ 	.word	0x00000000
	.align		4
        /*0004*/ 	.word	0xffffffff
	.align		4
        /*0008*/ 	.word	0x00000000
	.align		4
        /*000c*/ 	.word	0xfffffffe
	.align		4
        /*0010*/ 	.word	0x00000000
	.align		4
        /*0014*/ 	.word	0xfffffffd
	.align		4
        /*0018*/ 	.word	0x00000000
	.align		4
        /*001c*/ 	.word	0xfffffffc


//--------------------- .nv.rel.action            --------------------------
	.section	.nv.rel.action,"",@"SHT_CUDA_RELOCINFO"
	.align	8
	.sectionentsize	8
        /*0000*/ 	.byte	0x73, 0x00, 0x00, 0x00, 0x00, 0x00, 0x00, 0x00, 0x00, 0x00, 0x00, 0x11, 0x25, 0x00, 0x05, 0x36


//--------------------- .nv.constant4             --------------------------
	.section	.nv.constant4,"a",@progbits
	.align	8
	.align		8
.nv.constant4:
        /*0000*/ 	.dword	_$_str


//--------------------- .nv.constant0.attn_fwd    --------------------------
	.section	.nv.constant0.attn_fwd,"a",@progbits
	.sectionflags	@""
	.align	4
.nv.constant0.attn_fwd:
	.zero		488


//--------------------- .text.attn_fwd            --------------------------
	.section	.text.attn_fwd,"ax",@progbits
	.sectioninfo	@"SHI_REGISTERS=255"
	.align	128
        .global         attn_fwd
        .type           attn_fwd,@function
        .size           attn_fwd,(.L_x_3 - attn_fwd)
        .other          attn_fwd,@"STO_CUDA_ENTRY STV_DEFAULT"
attn_fwd:
.text.attn_fwd:
[----:B------:R-:W-:Y:S02]  /*0000*/  MOV R1, c[0x0][0x28] ;  /* 0x00000a0000017a02 */ /* 0x000fe40000000f00 */
[----:B------:R-:W0:Y:S01]  /*0010*/  S2R R50, SR_TID.X ;  /* 0x0000000000327919 */ /* 0x000e220000002100 */
[----:B------:R-:W-:Y:S01]  /*0020*/  MOV R19, c[0x0][0x198] ;  /* 0x0000660000137a02 */ /* 0x000fe20000000f00 */
[----:B------:R-:W-:Y:S01]  /*0030*/  ULDC.64 UR4, c[0x0][0x118] ;  /* 0x0000460000047ab9 */ /* 0x000fe20000000a00 */
[----:B------:R-:W-:Y:S01]  /*0040*/  IADD3 R1, R1, -0x800, RZ ;  /* 0xfffff80001017810 */ /* 0x000fe20007ffe0ff */
[----:B------:R-:W1:Y:S04]  /*0050*/  S2R R3, SR_CTAID.X ;  /* 0x0000000000037919 */ /* 0x000e680000002500 */
[----:B------:R-:W2:Y:S01]  /*0060*/  S2R R52, SR_CTAID.Y ;  /* 0x0000000000347919 */ /* 0x000ea20000002600 */
[----:B0-----:R-:W-:Y:S02]  /*0070*/  LOP3.LUT R22, R50, 0x1f, RZ, 0xc0, !PT ;  /* 0x0000001f32167812 */ /* 0x001fe400078ec0ff */
[----:B------:R-:W-:-:S02]  /*0080*/  SHF.R.U32.HI R21, RZ, 0x5, R50 ;  /* 0x00000005ff157819 */ /* 0x000fc40000011632 */
[----:B-1----:R-:W-:Y:S02]  /*0090*/  LEA R2, R3, R22, 0x5 ;  /* 0x0000001603027211 */ /* 0x002fe400078e28ff */
[----:B------:R-:W-:Y:S01]  /*00a0*/  SGXT.U32 R21, R21, 0x2 ;  /* 0x000000021515781a */ /* 0x000fe20000000000 */
[----:B--2---:R-:W-:Y:S02]  /*00b0*/  IMAD R0, R52, c[0x0][0x190], RZ ;  /* 0x0000640034007a24 */ /* 0x004fe400078e02ff */
[----:B------:R-:W-:Y:S02]  /*00c0*/  IMAD R3, R2, c[0x0][0x194], RZ ;  /* 0x0000650002037a24 */ /* 0x000fe400078e02ff */
[----:B------:R-:W-:Y:S01]  /*00d0*/  IMAD R4, R21, c[0x0][0x198], RZ ;  /* 0x0000660015047a24 */ /* 0x000fe200078e02ff */
[C---:B------:R-:W-:Y:S01]  /*00e0*/  SHF.L.U32 R2, R0.reuse, 0x1, RZ ;  /* 0x0000000100027819 */ /* 0x040fe200000006ff */
[----:B------:R-:W-:Y:S01]  /*00f0*/  IMAD.HI R0, R0, 0x2, RZ ;  /* 0x0000000200007827 */ /* 0x000fe200078e02ff */
[----:B------:R-:W-:-:S03]  /*0100*/  SHF.L.U32 R5, R3, 0x1, RZ ;  /* 0x0000000103057819 */ /* 0x000fc600000006ff */
[----:B------:R-:W-:Y:S01]  /*0110*/  IMAD.HI R3, R3, 0x2, RZ ;  /* 0x0000000203037827 */ /* 0x000fe200078e02ff */
[----:B------:R-:W-:-:S03]  /*0120*/  IADD3 R47, P0, P1, R5, c[0x0][0x160], R2 ;  /* 0x00005800052f7a10 */ /* 0x000fc6000791e002 */
[----:B------:R-:W-:Y:S01]  /*0130*/  IMAD R8, R19, 0x4, R4 ;  /* 0x0000000413087824 */ /* 0x000fe200078e0204 */
[----:B------:R-:W-:Y:S02]  /*0140*/  IADD3.X R49, R3, c[0x0][0x164], R0, P0, P1 ;  /* 0x0000590003317a10 */ /* 0x000fe400007e2400 */
[C---:B------:R-:W-:Y:S02]  /*0150*/  LEA R2, P0, R4.reuse, R47, 0x1 ;  /* 0x0000002f04027211 */ /* 0x040fe400078008ff */
[----:B------:R-:W-:Y:S02]  /*0160*/  LEA R5, R19, R8, 0x2 ;  /* 0x0000000813057211 */ /* 0x000fe400078e10ff */
[----:B------:R-:W-:Y:S02]  /*0170*/  LEA.HI.X.SX32 R3, R4, R49, 0x1, P0 ;  /* 0x0000003104037211 */ /* 0x000fe400000f0eff */
[-C--:B------:R-:W-:Y:S02]  /*0180*/  LEA R6, P1, R5, R47.reuse, 0x1 ;  /* 0x0000002f05067211 */ /* 0x080fe400078208ff */
[----:B------:R-:W-:Y:S01]  /*0190*/  LEA R4, P0, R8, R47, 0x1 ;  /* 0x0000002f08047211 */ /* 0x000fe200078008ff */
[----:B------:R0:W2:Y:S01]  /*01a0*/  LDG.E.U16 R20, [R2.64] ;  /* 0x0000000402147981 */ /* 0x0000a2000c1e1500 */
[----:B------:R-:W-:-:S02]  /*01b0*/  LEA R0, R19, R5, 0x2 ;  /* 0x0000000513007211 */ /* 0x000fc400078e10ff */
[-C--:B------:R-:W-:Y:S02]  /*01c0*/  LEA.HI.X.SX32 R7, R5, R49.reuse, 0x1, P1 ;  /* 0x0000003105077211 */ /* 0x080fe400008f0eff */
[----:B------:R-:W-:Y:S02]  /*01d0*/  LEA.HI.X.SX32 R5, R8, R49, 0x1, P0 ;  /* 0x0000003108057211 */ /* 0x000fe400000f0eff */
[C---:B------:R-:W-:Y:S01]  /*01e0*/  LEA R8, P0, R0.reuse, R47, 0x1 ;  /* 0x0000002f00087211 */ /* 0x040fe200078008ff */
[----:B------:R1:W3:Y:S01]  /*01f0*/  LDG.E.U16 R24, [R6.64] ;  /* 0x0000000406187981 */ /* 0x0002e2000c1e1500 */
[C---:B------:R-:W-:Y:S02]  /*0200*/  LEA R11, R19.reuse, R0, 0x2 ;  /* 0x00000000130b7211 */ /* 0x040fe400078e10ff */
[----:B------:R-:W-:Y:S01]  /*0210*/  LEA.HI.X.SX32 R9, R0, R49, 0x1, P0 ;  /* 0x0000003100097211 */ /* 0x000fe200000f0eff */
[----:B------:R4:W5:Y:S01]  /*0220*/  LDG.E.U16 R23, [R4.64] ;  /* 0x0000000404177981 */ /* 0x000962000c1e1500 */
[----:B------:R-:W-:-:S02]  /*0230*/  LEA R0, R19, R11, 0x2 ;  /* 0x0000000b13007211 */ /* 0x000fc400078e10ff */
[----:B------:R-:W-:Y:S01]  /*0240*/  LEA R10, P0, R11, R47, 0x1 ;  /* 0x0000002f0b0a7211 */ /* 0x000fe200078008ff */
[----:B------:R1:W5:Y:S01]  /*0250*/  LDG.E.U16 R25, [R8.64] ;  /* 0x0000000408197981 */ /* 0x000362000c1e1500 */
[----:B------:R-:W-:Y:S02]  /*0260*/  LEA R13, R19, R0, 0x2 ;  /* 0x00000000130d7211 */ /* 0x000fe400078e10ff */
[----:B------:R-:W-:Y:S02]  /*0270*/  LEA.HI.X.SX32 R11, R11, R49, 0x1, P0 ;  /* 0x000000310b0b7211 */ /* 0x000fe400000f0eff */
[CC--:B0-----:R-:W-:Y:S01]  /*0280*/  LEA R2, P0, R0.reuse, R47.reuse, 0x1 ;  /* 0x0000002f00027211 */ /* 0x0c1fe200078008ff */
[----:B------:R-:W-:Y:S01]  /*0290*/  IMAD R14, R19, 0x4, R13 ;  /* 0x00000004130e7824 */ /* 0x000fe200078e020d */
[----:B------:R-:W-:Y:S01]  /*02a0*/  LEA R12, P1, R13, R47, 0x1 ;  /* 0x0000002f0d0c7211 */ /* 0x000fe200078208ff */
[----:B------:R0:W5:Y:S01]  /*02b0*/  LDG.E.U16 R26, [R10.64] ;  /* 0x000000040a1a7981 */ /* 0x000162000c1e1500 */
[----:B------:R-:W-:-:S02]  /*02c0*/  LEA.HI.X.SX32 R3, R0, R49, 0x1, P0 ;  /* 0x0000003100037211 */ /* 0x000fc400000f0eff */
[C---:B-1----:R-:W-:Y:S02]  /*02d0*/  LEA R6, P0, R14.reuse, R47, 0x1 ;  /* 0x0000002f0e067211 */ /* 0x042fe400078008ff */
[C---:B------:R-:W-:Y:S01]  /*02e0*/  LEA R0, R19.reuse, R14, 0x2 ;  /* 0x0000000e13007211 */ /* 0x040fe200078e10ff */
[----:B------:R1:W5:Y:S01]  /*02f0*/  LDG.E.U16 R27, [R2.64] ;  /* 0x00000004021b7981 */ /* 0x000362000c1e1500 */
[----:B------:R-:W-:Y:S02]  /*0300*/  LEA.HI.X.SX32 R7, R14, R49, 0x1, P0 ;  /* 0x000000310e077211 */ /* 0x000fe400000f0eff */
[C---:B----4-:R-:W-:Y:S02]  /*0310*/  LEA R4, P0, R0.reuse, R47, 0x1 ;  /* 0x0000002f00047211 */ /* 0x050fe400078008ff */
[----:B------:R-:W-:Y:S01]  /*0320*/  LEA R9, R19, R0, 0x2 ;  /* 0x0000000013097211 */ /* 0x000fe200078e10ff */
[----:B------:R4:W5:Y:S01]  /*0330*/  LDG.E.U16 R29, [R6.64] ;  /* 0x00000004061d7981 */ /* 0x000962000c1e1500 */
[----:B------:R-:W-:-:S02]  /*0340*/  LEA.HI.X.SX32 R5, R0, R49, 0x1, P0 ;  /* 0x0000003100057211 */ /* 0x000fc400000f0eff */
[----:B------:R-:W-:Y:S02]  /*0350*/  LEA R0, R19, R9, 0x2 ;  /* 0x0000000913007211 */ /* 0x000fe400078e10ff */
[----:B------:R-:W-:Y:S01]  /*0360*/  LEA.HI.X.SX32 R13, R13, R49, 0x1, P1 ;  /* 0x000000310d0d7211 */ /* 0x000fe200008f0eff */
[----:B------:R1:W5:Y:S01]  /*0370*/  LDG.E.U16 R30, [R4.64] ;  /* 0x00000004041e7981 */ /* 0x000362000c1e1500 */
[-C--:B------:R-:W-:Y:S02]  /*0380*/  LEA R8, P0, R9, R47.reuse, 0x1 ;  /* 0x0000002f09087211 */ /* 0x080fe400078008ff */
[----:B0-----:R-:W-:Y:S01]  /*0390*/  LEA R10, P1, R0, R47, 0x1 ;  /* 0x0000002f000a7211 */ /* 0x001fe200078208ff */
[----:B------:R0:W5:Y:S01]  /*03a0*/  LDG.E.U16 R28, [R12.64] ;  /* 0x000000040c1c7981 */ /* 0x000162000c1e1500 */
[----:B------:R-:W-:Y:S02]  /*03b0*/  LEA R14, R19, R0, 0x2 ;  /* 0x00000000130e7211 */ /* 0x000fe400078e10ff */
[----:B------:R-:W-:-:S02]  /*03c0*/  LEA.HI.X.SX32 R9, R9, R49, 0x1, P0 ;  /* 0x0000003109097211 */ /* 0x000fc400000f0eff */
[----:B------:R-:W-:Y:S02]  /*03d0*/  LEA.HI.X.SX32 R11, R0, R49, 0x1, P1 ;  /* 0x00000031000b7211 */ /* 0x000fe400008f0eff */
[C---:B-1----:R-:W-:Y:S01]  /*03e0*/  LEA R2, P0, R14.reuse, R47, 0x1 ;  /* 0x0000002f0e027211 */ /* 0x042fe200078008ff */
[----:B------:R1:W5:Y:S01]  /*03f0*/  LDG.E.U16 R31, [R8.64] ;  /* 0x00000004081f7981 */ /* 0x000362000c1e1500 */
[C---:B------:R-:W-:Y:S02]  /*0400*/  LEA R0, R19.reuse, R14, 0x2 ;  /* 0x0000000e13007211 */ /* 0x040fe400078e10ff */
[----:B------:R-:W-:Y:S01]  /*0410*/  LEA.HI.X.SX32 R3, R14, R49, 0x1, P0 ;  /* 0x000000310e037211 */ /* 0x000fe200000f0eff */
[----:B------:R1:W5:Y:S01]  /*0420*/  LDG.E.U16 R32, [R10.64] ;  /* 0x000000040a207981 */ /* 0x000362000c1e1500 */
[C---:B----4-:R-:W-:Y:S01]  /*0430*/  LEA R6, P0, R0.reuse, R47, 0x1 ;  /* 0x0000002f00067211 */ /* 0x050fe200078008ff */
[----:B0-----:R-:W-:Y:S02]  /*0440*/  IMAD R13, R19, 0x4, R0 ;  /* 0x00000004130d7824 */ /* 0x001fe400078e0200 */
[----:B------:R0:W4:Y:S01]  /*0450*/  LDG.E.U16 R33, [R2.64] ;  /* 0x0000000402217981 */ /* 0x000122000c1e1500 */
[----:B------:R-:W-:-:S02]  /*0460*/  LEA.HI.X.SX32 R7, R0, R49, 0x1, P0 ;  /* 0x0000003100077211 */ /* 0x000fc400000f0eff */
[----:B------:R-:W-:Y:S02]  /*0470*/  LEA R0, R19, R13, 0x2 ;  /* 0x0000000d13007211 */ /* 0x000fe400078e10ff */
[-C--:B------:R-:W-:Y:S01]  /*0480*/  LEA R4, P0, R13, R47.reuse, 0x1 ;  /* 0x0000002f0d047211 */ /* 0x080fe200078008ff */
[----:B------:R0:W4:Y:S01]  /*0490*/  LDG.E.U16 R34, [R6.64] ;  /* 0x0000000406227981 */ /* 0x000122000c1e1500 */
[C---:B------:R-:W-:Y:S02]  /*04a0*/  LEA R12, P1, R0.reuse, R47, 0x1 ;  /* 0x0000002f000c7211 */ /* 0x040fe400078208ff */
[----:B------:R-:W-:Y:S02]  /*04b0*/  LEA R14, R19, R0, 0x2 ;  /* 0x00000000130e7211 */ /* 0x000fe400078e10ff */
[-C--:B------:R-:W-:Y:S02]  /*04c0*/  LEA.HI.X.SX32 R5, R13, R49.reuse, 0x1, P0 ;  /* 0x000000310d057211 */ /* 0x080fe400000f0eff */
[----:B------:R-:W-:-:S02]  /*04d0*/  LEA.HI.X.SX32 R13, R0, R49, 0x1, P1 ;  /* 0x00000031000d7211 */ /* 0x000fc400008f0eff */
[C---:B------:R-:W-:Y:S01]  /*04e0*/  LEA R0, R19.reuse, R14, 0x2 ;  /* 0x0000000e13007211 */ /* 0x040fe200078e10ff */
[----:B------:R0:W4:Y:S01]  /*04f0*/  LDG.E.U16 R35, [R4.64] ;  /* 0x0000000404237981 */ /* 0x000122000c1e1500 */
[C---:B-1----:R-:W-:Y:S02]  /*0500*/  LEA R8, P0, R14.reuse, R47, 0x1 ;  /* 0x0000002f0e087211 */ /* 0x042fe400078008ff */
[C---:B------:R-:W-:Y:S01]  /*0510*/  LEA R10, R19.reuse, R0, 0x2 ;  /* 0x00000000130a7211 */ /* 0x040fe200078e10ff */
[----:B------:R1:W4:Y:S01]  /*0520*/  LDG.E.U16 R36, [R12.64] ;  /* 0x000000040c247981 */ /* 0x000322000c1e1500 */
[----:B------:R-:W-:Y:S02]  /*0530*/  LEA.HI.X.SX32 R9, R14, R49, 0x1, P0 ;  /* 0x000000310e097211 */ /* 0x000fe400000f0eff */
[C---:B0-----:R-:W-:Y:S02]  /*0540*/  LEA R2, P0, R0.reuse, R47, 0x1 ;  /* 0x0000002f00027211 */ /* 0x041fe400078008ff */
[----:B------:R-:W-:Y:S01]  /*0550*/  LEA R11, R19, R10, 0x2 ;  /* 0x0000000a130b7211 */ /* 0x000fe200078e10ff */
[----:B------:R0:W4:Y:S01]  /*0560*/  LDG.E.U16 R37, [R8.64] ;  /* 0x0000000408257981 */ /* 0x000122000c1e1500 */
[----:B------:R-:W-:-:S03]  /*0570*/  LEA.HI.X.SX32 R3, R0, R49, 0x1, P0 ;  /* 0x0000003100037211 */ /* 0x000fc600000f0eff */
[C---:B------:R-:W-:Y:S01]  /*0580*/  IMAD R0, R19.reuse, 0x4, R11 ;  /* 0x0000000413007824 */ /* 0x040fe200078e020b */
[CC--:B------:R-:W-:Y:S01]  /*0590*/  LEA R6, P0, R10.reuse, R47.reuse, 0x1 ;  /* 0x0000002f0a067211 */ /* 0x0c0fe200078008ff */
[----:B------:R0:W4:Y:S03]  /*05a0*/  LDG.E.U16 R38, [R2.64] ;  /* 0x0000000402267981 */ /* 0x000126000c1e1500 */
[----:B------:R-:W-:Y:S02]  /*05b0*/  LEA R14, R19, R0, 0x2 ;  /* 0x00000000130e7211 */ /* 0x000fe400078e10ff */
[----:B------:R-:W-:Y:S02]  /*05c0*/  LEA R4, P1, R11, R47, 0x1 ;  /* 0x0000002f0b047211 */ /* 0x000fe400078208ff */
[----:B------:R-:W-:Y:S02]  /*05d0*/  LEA R15, R19, R14, 0x2 ;  /* 0x0000000e130f7211 */ /* 0x000fe400078e10ff */
[----:B------:R-:W-:-:S02]  /*05e0*/  LEA.HI.X.SX32 R7, R10, R49, 0x1, P0 ;  /* 0x000000310a077211 */ /* 0x000fc400000f0eff */
[C---:B------:R-:W-:Y:S02]  /*05f0*/  LEA R10, P0, R0.reuse, R47, 0x1 ;  /* 0x0000002f000a7211 */ /* 0x040fe400078008ff */
[----:B-1----:R-:W-:Y:S01]  /*0600*/  LEA R13, R19, R15, 0x2 ;  /* 0x0000000f130d7211 */ /* 0x002fe200078e10ff */
[----:B------:R1:W4:Y:S01]  /*0610*/  LDG.E.U16 R39, [R6.64] ;  /* 0x0000000406277981 */ /* 0x000322000c1e1500 */
[-C--:B------:R-:W-:Y:S02]  /*0620*/  LEA.HI.X.SX32 R5, R11, R49.reuse, 0x1, P1 ;  /* 0x000000310b057211 */ /* 0x080fe400008f0eff */
[----:B------:R-:W-:Y:S02]  /*0630*/  LEA.HI.X.SX32 R11, R0, R49, 0x1, P0 ;  /* 0x00000031000b7211 */ /* 0x000fe400000f0eff */
[----:B0-----:R-:W-:Y:S01]  /*0640*/  LEA R8, P0, R14, R47, 0x1 ;  /* 0x0000002f0e087211 */ /* 0x001fe200078008ff */
[----:B------:R0:W4:Y:S01]  /*0650*/  LDG.E.U16 R40, [R4.64] ;  /* 0x0000000404287981 */ /* 0x000122000c1e1500 */
[----:B------:R-:W-:-:S02]  /*0660*/  LEA R0, R19, R13, 0x2 ;  /* 0x0000000d13007211 */ /* 0x000fc400078e10ff */
[----:B------:R-:W-:Y:S01]  /*0670*/  LEA.HI.X.SX32 R9, R14, R49, 0x1, P0 ;  /* 0x000000310e097211 */ /* 0x000fe200000f0eff */
[----:B------:R0:W4:Y:S01]  /*0680*/  LDG.E.U16 R41, [R10.64] ;  /* 0x000000040a297981 */ /* 0x000122000c1e1500 */
[----:B------:R-:W-:Y:S02]  /*0690*/  LEA R14, R19, R0, 0x2 ;  /* 0x00000000130e7211 */ /* 0x000fe400078e10ff */
[----:B------:R-:W-:Y:S01]  /*06a0*/  LEA R2, P0, R15, R47, 0x1 ;  /* 0x0000002f0f027211 */ /* 0x000fe200078008ff */
[----:B------:R0:W4:Y:S02]  /*06b0*/  LDG.E.U16 R42, [R8.64] ;  /* 0x00000004082a7981 */ /* 0x000124000c1e1500 */
[----:B------:R-:W-:Y:S01]  /*06c0*/  IMAD R16, R19, 0x4, R14 ;  /* 0x0000000413107824 */ /* 0x000fe200078e020e */
[----:B------:R-:W-:-:S04]  /*06d0*/  LEA.HI.X.SX32 R3, R15, R49, 0x1, P0 ;  /* 0x000000310f037211 */ /* 0x000fc800000f0eff */
[C---:B------:R-:W-:Y:S01]  /*06e0*/  LEA R15, R19.reuse, R16, 0x2 ;  /* 0x00000010130f7211 */ /* 0x040fe200078e10ff */
[----:B------:R0:W4:Y:S01]  /*06f0*/  LDG.E.U16 R43, [R2.64] ;  /* 0x00000004022b7981 */ /* 0x000122000c1e1500 */
[C---:B-1----:R-:W-:Y:S02]  /*0700*/  LEA R6, P0, R14.reuse, R47, 0x1 ;  /* 0x0000002f0e067211 */ /* 0x042fe400078008ff */
[----:B------:R-:W-:Y:S02]  /*0710*/  LEA R17, R19, R15, 0x2 ;  /* 0x0000000f13117211 */ /* 0x000fe400078e10ff */
[----:B------:R-:W-:Y:S02]  /*0720*/  LEA R12, P1, R13, R47, 0x1 ;  /* 0x0000002f0d0c7211 */ /* 0x000fe400078208ff */
[----:B0-----:R-:W-:Y:S02]  /*0730*/  LEA R5, R19, R17, 0x2 ;  /* 0x0000001113057211 */ /* 0x001fe400078e10ff */
[----:B------:R-:W-:-:S02]  /*0740*/  LEA.HI.X.SX32 R7, R14, R49, 0x1, P0 ;  /* 0x000000310e077211 */ /* 0x000fc400000f0eff */
[----:B------:R-:W-:Y:S02]  /*0750*/  LEA R10, P0, R15, R47, 0x1 ;  /* 0x0000002f0f0a7211 */ /* 0x000fe400078008ff */
[----:B------:R-:W-:Y:S01]  /*0760*/  LEA R18, R19, R5, 0x2 ;  /* 0x0000000513127211 */ /* 0x000fe200078e10ff */
[----:B------:R0:W4:Y:S01]  /*0770*/  LDG.E.U16 R45, [R6.64] ;  /* 0x00000004062d7981 */ /* 0x000122000c1e1500 */
[-C--:B------:R-:W-:Y:S02]  /*0780*/  LEA.HI.X.SX32 R13, R13, R49.reuse, 0x1, P1 ;  /* 0x000000310d0d7211 */ /* 0x080fe400008f0eff */
[----:B------:R-:W-:Y:S02]  /*0790*/  LEA.HI.X.SX32 R11, R15, R49, 0x1, P0 ;  /* 0x000000310f0b7211 */ /* 0x000fe400000f0eff */
[----:B------:R-:W-:Y:S01]  /*07a0*/  LEA R8, P1, R5, R47, 0x1 ;  /* 0x0000002f05087211 */ /* 0x000fe200078208ff */
[----:B------:R1:W4:Y:S01]  /*07b0*/  LDG.E.U16 R44, [R12.64] ;  /* 0x000000040c2c7981 */ /* 0x000322000c1e1500 */
[----:B------:R-:W-:-:S02]  /*07c0*/  LEA R15, R19, R18, 0x2 ;  /* 0x00000012130f7211 */ /* 0x000fc400078e10ff */
[C---:B------:R-:W-:Y:S01]  /*07d0*/  LEA R4, P0, R0.reuse, R47, 0x1 ;  /* 0x0000002f00047211 */ /* 0x040fe200078008ff */
[----:B------:R1:W4:Y:S01]  /*07e0*/  LDG.E.U16 R46, [R10.64] ;  /* 0x000000040a2e7981 */ /* 0x000322000c1e1500 */
[-C--:B------:R-:W-:Y:S01]  /*07f0*/  LEA.HI.X.SX32 R9, R5, R49.reuse, 0x1, P1 ;  /* 0x0000003105097211 */ /* 0x080fe200008f0eff */
[----:B------:R-:W-:Y:S01]  /*0800*/  IMAD R19, R19, 0x4, R15 ;  /* 0x0000000413137824 */ /* 0x000fe200078e020f */
[----:B------:R-:W-:Y:S02]  /*0810*/  LEA.HI.X.SX32 R5, R0, R49, 0x1, P0 ;  /* 0x0000003100057211 */ /* 0x000fe400000f0eff */
[CC--:B------:R-:W-:Y:S01]  /*0820*/  LEA R2, P0, R16.reuse, R47.reuse, 0x1 ;  /* 0x0000002f10027211 */ /* 0x0c0fe200078008ff */
[----:B------:R1:W4:Y:S01]  /*0830*/  LDG.E.U16 R8, [R8.64] ;  /* 0x0000000408087981 */ /* 0x000322000c1e1500 */
[-C--:B0-----:R-:W-:Y:S02]  /*0840*/  LEA R6, P1, R17, R47.reuse, 0x1 ;  /* 0x0000002f11067211 */ /* 0x081fe400078208ff */
[----:B------:R-:W-:Y:S01]  /*0850*/  LEA R14, P2, R15, R47, 0x1 ;  /* 0x0000002f0f0e7211 */ /* 0x000fe200078408ff */
[----:B------:R0:W4:Y:S01]  /*0860*/  LDG.E.U16 R4, [R4.64] ;  /* 0x0000000404047981 */ /* 0x000122000c1e1500 */
[----:B------:R-:W-:-:S02]  /*0870*/  LEA.HI.X.SX32 R3, R16, R49, 0x1, P0 ;  /* 0x0000003110037211 */ /* 0x000fc400000f0eff */
[----:B------:R-:W-:Y:S02]  /*0880*/  LEA.HI.X.SX32 R7, R17, R49, 0x1, P1 ;  /* 0x0000003111077211 */ /* 0x000fe400008f0eff */
[CC--:B-1----:R-:W-:Y:S01]  /*0890*/  LEA R12, P0, R18.reuse, R47.reuse, 0x1 ;  /* 0x0000002f120c7211 */ /* 0x0c2fe200078008ff */
[----:B------:R-:W4:Y:S01]  /*08a0*/  LDG.E.U16 R2, [R2.64] ;  /* 0x0000000402027981 */ /* 0x000f22000c1e1500 */
[----:B------:R-:W-:Y:S02]  /*08b0*/  LEA R10, P1, R19, R47, 0x1 ;  /* 0x0000002f130a7211 */ /* 0x000fe400078208ff */
[-C--:B------:R-:W-:Y:S01]  /*08c0*/  LEA.HI.X.SX32 R15, R15, R49.reuse, 0x1, P2 ;  /* 0x000000310f0f7211 */ /* 0x080fe200010f0eff */
[----:B------:R-:W4:Y:S01]  /*08d0*/  LDG.E.U16 R6, [R6.64] ;  /* 0x0000000406067981 */ /* 0x000f22000c1e1500 */
[-C--:B------:R-:W-:Y:S02]  /*08e0*/  LEA.HI.X.SX32 R13, R18, R49.reuse, 0x1, P0 ;  /* 0x00000031120d7211 */ /* 0x080fe400000f0eff */
[----:B------:R-:W-:Y:S01]  /*08f0*/  LEA.HI.X.SX32 R11, R19, R49, 0x1, P1 ;  /* 0x00000031130b7211 */ /* 0x000fe200008f0eff */
[----:B------:R1:W4:Y:S04]  /*0900*/  LDG.E.U16 R14, [R14.64] ;  /* 0x000000040e0e7981 */ /* 0x000328000c1e1500 */
[----:B------:R1:W4:Y:S04]  /*0910*/  LDG.E.U16 R12, [R12.64] ;  /* 0x000000040c0c7981 */ /* 0x000328000c1e1500 */
[----:B------:R-:W4:Y:S01]  /*0920*/  LDG.E.U16 R10, [R10.64] ;  /* 0x000000040a0a7981 */ /* 0x000f22000c1e1500 */
[----:B------:R-:W-:-:S04]  /*0930*/  SHF.R.S32.HI R0, RZ, 0x6, R50 ;  /* 0x00000006ff007819 */ /* 0x000fc80000011432 */
[----:B0-----:R-:W-:Y:S02]  /*0940*/  SGXT R5, R0, 0x1 ;  /* 0x000000010005781a */ /* 0x001fe40000000200 */
[----:B------:R-:W-:Y:S02]  /*0950*/  SHF.L.U32 R0, R50, 0x1, RZ ;  /* 0x0000000132007819 */ /* 0x000fe400000006ff */
[----:B------:R-:W-:-:S04]  /*0960*/  LOP3.LUT R5, R5, 0x90, RZ, 0xc0, !PT ;  /* 0x0000009005057812 */ /* 0x000fc800078ec0ff */
[----:B------:R-:W-:Y:S02]  /*0970*/  LOP3.LUT R5, R5, 0x7e, R0, 0x78, !PT ;  /* 0x0000007e05057812 */ /* 0x000fe400078e7800 */
[----:B------:R-:W-:-:S04]  /*0980*/  MOV R9, c[0x0][0x1d0] ;  /* 0x0000740000097a02 */ /* 0x000fc80000000f00 */
[----:B------:R-:W-:Y:S01]  /*0990*/  ISETP.GE.AND P0, PT, R9, 0x1, PT ;  /* 0x000000010900780c */ /* 0x000fe20003f06270 */
[----:B------:R-:W-:Y:S01]  /*09a0*/  IMAD.MOV.U32 R17, RZ, RZ, -0x800000 ;  /* 0xff800000ff117424 */ /* 0x000fe200078e00ff */
[----:B------:R-:W-:Y:S01]  /*09b0*/  MOV R19, 0xff800000 ;  /* 0xff80000000137802 */ /* 0x000fe20000000f00 */
[----:B------:R-:W-:Y:S01]  /*09c0*/  CS2R R80, SRZ ;  /* 0x0000000000507805 */ /* 0x000fe2000001ff00 */
[----:B------:R-:W-:Y:S01]  /*09d0*/  MOV R18, 0xff800000 ;  /* 0xff80000000127802 */ /* 0x000fe20000000f00 */
[----:B------:R-:W-:Y:S01]  /*09e0*/  CS2R R82, SRZ ;  /* 0x0000000000527805 */ /* 0x000fe2000001ff00 */
[----:B------:R-:W-:Y:S01]  /*09f0*/  MOV R16, 0xff800000 ;  /* 0xff80000000107802 */ /* 0x000fe20000000f00 */
[----:B------:R-:W-:Y:S01]  /*0a00*/  CS2R R56, SRZ ;  /* 0x0000000000387805 */ /* 0x000fe2000001ff00 */
[----:B-1----:R-:W-:Y:S01]  /*0a10*/  MOV R15, 0x3f800000 ;  /* 0x3f800000000f7802 */ /* 0x002fe20000000f00 */
[----:B------:R-:W-:Y:S01]  /*0a20*/  CS2R R58, SRZ ;  /* 0x00000000003a7805 */ /* 0x000fe2000001ff00 */
[----:B------:R-:W-:Y:S01]  /*0a30*/  MOV R13, 0x3f800000 ;  /* 0x3f800000000d7802 */ /* 0x000fe20000000f00 */
[----:B------:R-:W-:Y:S01]  /*0a40*/  CS2R R72, SRZ ;  /* 0x0000000000487805 */ /* 0x000fe2000001ff00 */
        /* <DEDUP_REMOVED lines=11> */
[----:B------:R-:W-:-:S02]  /*0b00*/  LOP3.LUT R48, R50, 0x7f, RZ, 0xc0, !PT ;  /* 0x0000007f32307812 */ /* 0x000fc400078ec0ff */
[----:B------:R-:W-:Y:S01]  /*0b10*/  LOP3.LUT R51, R50, 0x60, RZ, 0xc0, !PT ;  /* 0x0000006032337812 */ /* 0x000fe200078ec0ff */
[----:B--2---:R-:W-:Y:S04]  /*0b20*/  STS.U16 [R5+0x8000], R20 ;  /* 0x0080001405007388 */ /* 0x004fe80000000400 */
[----:B---3--:R0:W-:Y:S02]  /*0b30*/  STS.U16 [R5+0x8200], R24 ;  /* 0x0082001805007388 */ /* 0x0081e40000000400 */
[----:B0-----:R-:W-:Y:S02]  /*0b40*/  LOP3.LUT R24, R5, 0x20, RZ, 0x3c, !PT ;  /* 0x0000002005187812 */ /* 0x001fe400078e3cff */
[----:B-----5:R-:W-:Y:S04]  /*0b50*/  STS.U16 [R5+0x8400], R26 ;  /* 0x0084001a05007388 */ /* 0x020fe80000000400 */
[----:B------:R-:W-:Y:S04]  /*0b60*/  STS.U16 [R5+0x8800], R30 ;  /* 0x0088001e05007388 */ /* 0x000fe80000000400 */
[----:B------:R-:W-:Y:S04]  /*0b70*/  STS.U16 [R5+0x8600], R28 ;  /* 0x0086001c05007388 */ /* 0x000fe80000000400 */
[----:B------:R-:W-:Y:S04]  /*0b80*/  STS.U16 [R5+0x8a00], R32 ;  /* 0x008a002005007388 */ /* 0x000fe80000000400 */
[----:B----4-:R-:W-:Y:S04]  /*0b90*/  STS.U16 [R5+0x8c00], R34 ;  /* 0x008c002205007388 */ /* 0x010fe80000000400 */
[----:B------:R-:W-:Y:S04]  /*0ba0*/  STS.U16 [R5+0x8e00], R36 ;  /* 0x008e002405007388 */ /* 0x000fe80000000400 */
[----:B------:R-:W-:Y:S04]  /*0bb0*/  STS.U16 [R5+0x9000], R38 ;  /* 0x0090002605007388 */ /* 0x000fe80000000400 */
[----:B------:R-:W-:Y:S04]  /*0bc0*/  STS.U16 [R5+0x9200], R40 ;  /* 0x0092002805007388 */ /* 0x000fe80000000400 */
[----:B------:R-:W-:Y:S01]  /*0bd0*/  STS.U16 [R5+0x9400], R42 ;  /* 0x0094002a05007388 */ /* 0x000fe20000000400 */
[----:B------:R-:W-:-:S03]  /*0be0*/  MOV R20, 0x3f800000 ;  /* 0x3f80000000147802 */ /* 0x000fc60000000f00 */
[----:B------:R-:W-:Y:S04]  /*0bf0*/  STS.U16 [R5+0x9800], R45 ;  /* 0x0098002d05007388 */ /* 0x000fe80000000400 */
[----:B------:R-:W-:Y:S04]  /*0c00*/  STS.U16 [R5+0x9600], R44 ;  /* 0x0096002c05007388 */ /* 0x000fe80000000400 */
[----:B------:R-:W-:Y:S04]  /*0c10*/  STS.U16 [R5+0x9a00], R46 ;  /* 0x009a002e05007388 */ /* 0x000fe80000000400 */
[----:B------:R-:W-:Y:S04]  /*0c20*/  STS.U16 [R5+0x9c00], R8 ;  /* 0x009c000805007388 */ /* 0x000fe80000000400 */
[----:B------:R0:W-:Y:S04]  /*0c30*/  STS.U16 [R5+0x9e00], R14 ;  /* 0x009e000e05007388 */ /* 0x0001e80000000400 */
[----:B------:R-:W-:Y:S04]  /*0c40*/  STS.U16 [R24+0x8100], R23 ;  /* 0x0081001718007388 */ /* 0x000fe80000000400 */
        /* <DEDUP_REMOVED lines=13> */
[----:B------:R-:W-:Y:S01]  /*0d20*/  STS.U16 [R24+0x9f00], R10 ;  /* 0x009f000a18007388 */ /* 0x000fe20000000400 */
[----:B0-----:R-:W-:-:S02]  /*0d30*/  MOV R14, 0x3f800000 ;  /* 0x3f800000000e7802 */ /* 0x001fc40000000f00 */
[----:B------:R-:W-:Y:S01]  /*0d40*/  SHF.L.U32 R5, R50, 0x3, RZ ;  /* 0x0000000332057819 */ /* 0x000fe200000006ff */
[----:B------:R0:W-:Y:S02]  /*0d50*/  STS.U16 [R24+0x9900], R2 ;  /* 0x0099000218007388 */ /* 0x0001e40000000400 */
[----:B0-----:R-:W-:Y:S01]  /*0d60*/  IMAD R2, R21, c[0x0][0x1c8], RZ ;  /* 0x0000720015027a24 */ /* 0x001fe200078e02ff */
[----:B------:R-:W-:Y:S05]  /*0d70*/  @!P0 BRA `(.L_x_0) ;  /* 0x0000b0b000008947 */ /* 0x000fea0003800000 */
[----:B------:R-:W-:Y:S01]  /*0d80*/  LOP3.LUT R7, R50, 0x7, RZ, 0xc0, !PT ;  /* 0x0000000732077812 */ /* 0x000fe200078ec0ff */
[----:B------:R-:W-:Y:S01]  /*0d90*/  IMAD R3, R52, c[0x0][0x1b0], RZ ;  /* 0x00006c0034037a24 */ /* 0x000fe200078e02ff */
[----:B------:R-:W-:Y:S01]  /*0da0*/  LOP3.LUT R8, R5, 0x30, RZ, 0xc0, !PT ;  /* 0x0000003005087812 */ /* 0x000fe200078ec0ff */
[C---:B------:R-:W-:Y:S01]  /*0db0*/  IMAD R6, R48.reuse, c[0x0][0x1b4], RZ ;  /* 0x00006d0030067a24 */ /* 0x040fe200078e02ff */
[----:B------:R-:W-:Y:S01]  /*0dc0*/  SHF.R.U32.HI R5, RZ, 0x3, R48 ;  /* 0x00000003ff057819 */ /* 0x000fe20000011630 */
[----:B------:R-:W-:Y:S01]  /*0dd0*/  IMAD R4, R48, c[0x0][0x1a8], RZ ;  /* 0x00006a0030047a24 */ /* 0x000fe200078e02ff */
[----:B------:R-:W-:Y:S01]  /*0de0*/  LOP3.LUT R13, R50, 0x1c, RZ, 0xc0, !PT ;  /* 0x0000001c320d7812 */ /* 0x000fe200078ec0ff */
[C---:B------:R-:W-:Y:S01]  /*0df0*/  IMAD R9, R7.reuse, 0x40, R8 ;  /* 0x0000004007097824 */ /* 0x040fe200078e0208 */
[----:B------:R-:W-:Y:S01]  /*0e00*/  SHF.L.U32 R21, R7, 0x4, RZ ;  /* 0x0000000407157819 */ /* 0x000fe200000006ff */
[----:B------:R-:W-:Y:S01]  /*0e10*/  IMAD R2, R52, c[0x0][0x1a0], RZ ;  /* 0x0000680034027a24 */ /* 0x000fe200078e02ff */
[C---:B------:R-:W-:Y:S01]  /*0e20*/  SHF.L.U32 R132, R3.reuse, 0x1, RZ ;  /* 0x0000000103847819 */ /* 0x040fe200000006ff */
[----:B------:R-:W-:Y:S01]  /*0e30*/  IMAD.HI R3, R3, 0x2, RZ ;  /* 0x0000000203037827 */ /* 0x000fe200078e02ff */
[----:B------:R-:W-:Y:S01]  /*0e40*/  SHF.L.U32 R133, R6, 0x1, RZ ;  /* 0x0000000106857819 */ /* 0x000fe200000006ff */
[----:B------:R-:W-:Y:S01]  /*0e50*/  CS2R R80, SRZ ;  /* 0x0000000000507805 */ /* 0x000fe2000001ff00 */
[----:B------:R-:W-:Y:S01]  /*0e60*/  LOP3.LUT R11, R5, 0xc, RZ, 0xc0, !PT ;  /* 0x0000000c050b7812 */ /* 0x000fe200078ec0ff */
[C---:B------:R-:W-:Y:S01]  /*0e70*/  IMAD.HI R5, R4.reuse, 0x2, RZ ;  /* 0x0000000204057827 */ /* 0x040fe200078e02ff */
[----:B------:R-:W-:Y:S01]  /*0e80*/  SHF.L.U32 R12, R13, 0x2, RZ ;  /* 0x000000020d0c7819 */ /* 0x000fe200000006ff */
[----:B------:R-:W-:Y:S01]  /*0e90*/  CS2R R82, SRZ ;  /* 0x0000000000527805 */ /* 0x000fe2000001ff00 */
[----:B------:R-:W-:Y:S01]  /*0ea0*/  SHF.L.U32 R131, R4, 0x1, RZ ;  /* 0x0000000104837819 */ /* 0x000fe200000006ff */
[----:B------:R-:W-:Y:S01]  /*0eb0*/  IMAD.HI R6, R6, 0x2, RZ ;  /* 0x0000000206067827 */ /* 0x000fe200078e02ff */
[--C-:B------:R-:W-:Y:S01]  /*0ec0*/  LOP3.LUT R4, R9, 0x10, R0.reuse, 0x78, !PT ;  /* 0x0000001009047812 */ /* 0x100fe200078e7800 */
[----:B------:R-:W-:Y:S01]  /*0ed0*/  CS2R R56, SRZ ;  /* 0x0000000000387805 */ /* 0x000fe2000001ff00 */
[----:B------:R-:W-:Y:S01]  /*0ee0*/  LOP3.LUT R10, R21, 0x30, R0, 0x78, !PT ;  /* 0x00000030150a7812 */ /* 0x000fe200078e7800 */
[C---:B------:R-:W-:Y:S01]  /*0ef0*/  IMAD.SHL.U32 R130, R2.reuse, 0x2, RZ ;  /* 0x0000000202827824 */ /* 0x040fe200078e00ff */
[----:B------:R-:W-:Y:S01]  /*0f00*/  IADD3 R132, P2, P3, R133, c[0x0][0x170], R132 ;  /* 0x00005c0085847a10 */ /* 0x000fe20007b5e084 */
[----:B------:R-:W-:Y:S01]  /*0f10*/  IMAD.HI R2, R2, 0x2, RZ ;  /* 0x0000000202027827 */ /* 0x000fe200078e02ff */
[----:B------:R-:W-:Y:S01]  /*0f20*/  IADD3 R12, R12, R11, RZ ;  /* 0x0000000b0c0c7210 */ /* 0x000fe20007ffe0ff */
[----:B------:R-:W-:Y:S01]  /*0f30*/  CS2R R58, SRZ ;  /* 0x00000000003a7805 */ /* 0x000fe2000001ff00 */
[----:B------:R-:W-:Y:S01]  /*0f40*/  LEA R0, R13, R22, 0x4 ;  /* 0x000000160d007211 */ /* 0x000fe200078e20ff */
[----:B------:R-:W-:Y:S01]  /*0f50*/  IMAD.MOV.U32 R15, RZ, RZ, 0x3f800000 ;  /* 0x3f800000ff0f7424 */ /* 0x000fe200078e00ff */
[----:B------:R-:W-:Y:S01]  /*0f60*/  LOP3.LUT R11, R50, 0x10, RZ, 0xc0, !PT ;  /* 0x00000010320b7812 */ /* 0x000fe200078ec0ff */
[----:B------:R-:W-:Y:S01]  /*0f70*/  CS2R R72, SRZ ;  /* 0x0000000000487805 */ /* 0x000fe2000001ff00 */
[----:B------:R-:W-:-:S02]  /*0f80*/  LEA R7, R7, R51, 0x2 ;  /* 0x0000003307077211 */ /* 0x000fc400078e10ff */
[----:B------:R-:W-:Y:S01]  /*0f90*/  SHF.R.U32.HI R9, RZ, 0x1, R51 ;  /* 0x00000001ff097819 */ /* 0x000fe20000011633 */
[----:B------:R-:W-:Y:S01]  /*0fa0*/  IMAD R11, R11, 0x20, R4 ;  /* 0x000000200b0b7824 */ /* 0x000fe200078e0204 */
[----:B------:R-:W-:Y:S02]  /*0fb0*/  SHF.L.U32 R0, R0, 0x2, RZ ;  /* 0x0000000200007819 */ /* 0x000fe400000006ff */
[----:B------:R-:W-:Y:S02]  /*0fc0*/  IADD3.X R133, R6, c[0x0][0x174], R3, P2, P3 ;  /* 0x00005d0006857a10 */ /* 0x000fe400017e6403 */
[----:B------:R-:W-:Y:S02]  /*0fd0*/  MOV R16, c[0x0][0x1a4] ;  /* 0x0000690000107a02 */ /* 0x000fe40000000f00 */
[----:B------:R-:W-:Y:S01]  /*0fe0*/  LEA R10, R7, R10, 0x6 ;  /* 0x0000000a070a7211 */ /* 0x000fe200078e30ff */
[----:B------:R-:W-:Y:S01]  /*0ff0*/  STL.64 [R1+0x7b8], R132 ;  /* 0x0007b88401007387 */ /* 0x000fe20000100a00 */
[----:B------:R-:W-:Y:S01]  /*1000*/  SHF.L.U32 R14, R50, 0x8, RZ ;  /* 0x00000008320e7819 */ /* 0x000fe200000006ff */
[----:B------:R-:W-:Y:S01]  /*1010*/  IMAD R247, R16, 0x82, RZ ;  /* 0x0000008210f77824 */ /* 0x000fe200078e02ff */
[----:B------:R-:W-:Y:S01]  /*1020*/  LOP3.LUT R9, R0, R9, RZ, 0x3c, !PT ;  /* 0x0000000900097212 */ /* 0x000fe200078e3cff */
[----:B------:R-:W-:Y:S01]  /*1030*/  STL [R1+0x7c0], R133 ;  /* 0x0007c08501007387 */ /* 0x000fe20000100800 */
[----:B------:R-:W-:Y:S01]  /*1040*/  SHF.L.U32 R8, R48, 0x1, RZ ;  /* 0x0000000130087819 */ /* 0x000fe200000006ff */
[----:B------:R-:W-:Y:S01]  /*1050*/  IMAD.MOV.U32 R7, RZ, RZ, -0x800000 ;  /* 0xff800000ff077424 */ /* 0x000fe200078e00ff */
[----:B------:R-:W-:Y:S01]  /*1060*/  IADD3 R130, P0, P1, R131, c[0x0][0x168], R130 ;  /* 0x00005a0083827a10 */ /* 0x000fe2000791e082 */
[----:B------:R0:W-:Y:S01]  /*1070*/  STL.64 [R1+0x7c8], R10 ;  /* 0x0007c80a01007387 */ /* 0x0001e20000100a00 */
[----:B------:R-:W-:Y:S01]  /*1080*/  LOP3.LUT R21, R21, 0xf00, R14, 0xf8, !PT ;  /* 0x00000f0015157812 */ /* 0x000fe200078ef80e */
[C---:B------:R-:W-:Y:S01]  /*1090*/  IMAD R235, R16.reuse, 0x41, RZ ;  /* 0x0000004110eb7824 */ /* 0x040fe200078e02ff */
[----:B------:R-:W-:Y:S01]  /*10a0*/  MOV R20, 0x3f800000 ;  /* 0x3f80000000147802 */ /* 0x000fe20000000f00 */
[----:B------:R-:W-:Y:S01]  /*10b0*/  STL [R1+0x7e0], R11 ;  /* 0x0007e00b01007387 */ /* 0x000fe20000100800 */
[----:B------:R-:W-:Y:S01]  /*10c0*/  IADD3.X R131, R5, c[0x0][0x16c], R2, P0, P1 ;  /* 0x00005b0005837a10 */ /* 0x000fe200007e2402 */
[C---:B------:R-:W-:Y:S01]  /*10d0*/  IMAD R231, R16.reuse, 0x42, RZ ;  /* 0x0000004210e77824 */ /* 0x040fe200078e02ff */
[----:B------:R-:W-:Y:S01]  /*10e0*/  MOV R6, RZ ;  /* 0x000000ff00067202 */ /* 0x000fe20000000f00 */
[----:B------:R1:W-:Y:S01]  /*10f0*/  STL.64 [R1+0x7d0], R8 ;  /* 0x0007d00801007387 */ /* 0x0003e20000100a00 */
[----:B------:R-:W-:Y:S01]  /*1100*/  MOV R5, RZ ;  /* 0x000000ff00057202 */ /* 0x000fe20000000f00 */
[C---:B------:R-:W-:Y:S01]  /*1110*/  IMAD R241, R16.reuse, 0x88, RZ ;  /* 0x0000008810f17824 */ /* 0x040fe200078e02ff */
[----:B------:R-:W-:Y:S01]  /*1120*/  MOV R4, 0xff800000 ;  /* 0xff80000000047802 */ /* 0x000fe20000000f00 */
[----:B------:R2:W-:Y:S01]  /*1130*/  STL [R1+0x7f8], R9 ;  /* 0x0007f80901007387 */ /* 0x0005e20000100800 */
[C---:B------:R-:W-:Y:S01]  /*1140*/  IMAD R237, R16.reuse, 0x8a, RZ ;  /* 0x0000008a10ed7824 */ /* 0x040fe200078e02ff */
[-C--:B0-----:R-:W-:Y:S01]  /*1150*/  IADD3 R10, P3, R231, R130.reuse, RZ ;  /* 0x00000082e70a7210 */ /* 0x081fe20007f7e0ff */
[C---:B------:R-:W-:Y:S01]  /*1160*/  IMAD R233, R16.reuse, 0x21, RZ ;  /* 0x0000002110e97824 */ /* 0x040fe200078e02ff */
[----:B------:R0:W-:Y:S01]  /*1170*/  STL.64 [R1+0x7d8], R20 ;  /* 0x0007d81401007387 */ /* 0x0001e20000100a00 */
[C---:B------:R-:W-:Y:S01]  /*1180*/  IMAD R245, R16.reuse, 0x84, RZ ;  /* 0x0000008410f57824 */ /* 0x040fe200078e02ff */
[C---:B------:R-:W-:Y:S01]  /*1190*/  SHF.L.U32 R31, R16.reuse, 0x1, RZ ;  /* 0x00000001101f7819 */ /* 0x040fe200000006ff */
[C---:B------:R-:W-:Y:S01]  /*11a0*/  IMAD R234, R16.reuse, 0x8c, RZ ;  /* 0x0000008c10ea7824 */ /* 0x040fe200078e02ff */
[-C--:B-1----:R-:W-:Y:S01]  /*11b0*/  IADD3 R8, P4, R247, R130.reuse, RZ ;  /* 0x00000082f7087210 */ /* 0x082fe20007f9e0ff */
[----:B------:R1:W-:Y:S01]  /*11c0*/  STL.64 [R1+0x7e8], R6 ;  /* 0x0007e80601007387 */ /* 0x0003e20000100a00 */
[C---:B------:R-:W-:Y:S01]  /*11d0*/  IMAD R243, R16.reuse, 0x86, RZ ;  /* 0x0000008610f37824 */ /* 0x040fe200078e02ff */
[----:B------:R-:W-:Y:S01]  /*11e0*/  MOV R17, c[0x0][0x1b8] ;  /* 0x00006e0000117a02 */ /* 0x000fe20000000f00 */
[C---:B------:R-:W-:Y:S01]  /*11f0*/  IMAD R228, R16.reuse, 0x43, RZ ;  /* 0x0000004310e47824 */ /* 0x040fe200078e02ff */
[-C--:B--2---:R-:W-:Y:S01]  /*1200*/  LEA.HI.X.SX32 R9, R235, R131.reuse, 0x1, P4 ;  /* 0x00000083eb097211 */ /* 0x084fe200020f0eff */
[----:B------:R2:W-:Y:S01]  /*1210*/  STL.64 [R1+0x7f0], R4 ;  /* 0x0007f00401007387 */ /* 0x0005e20000100a00 */
[----:B------:R-:W-:Y:S01]  /*1220*/  LEA.HI.X.SX32 R11, R233, R131, 0x1, P3 ;  /* 0x00000083e90b7211 */ /* 0x000fe200018f0eff */
[C---:B------:R-:W-:Y:S01]  /*1230*/  IMAD R225, R16.reuse, 0x22, RZ ;  /* 0x0000002210e17824 */ /* 0x040fe200078e02ff */
[-C--:B0-----:R-:W-:Y:S01]  /*1240*/  IADD3 R20, P6, R245, R130.reuse, RZ ;  /* 0x00000082f5147210 */ /* 0x081fe20007fde0ff */
[----:B------:R0:W-:Y:S01]  /*1250*/  STL.64 [R1+0x568], R8 ;  /* 0x0005680801007387 */ /* 0x0001e20000100a00 */
[-C--:B------:R-:W-:Y:S01]  /*1260*/  IADD3 R132, P2, R243, R130.reuse, RZ ;  /* 0x00000082f3847210 */ /* 0x080fe20007f5e0ff */
[C---:B------:R-:W-:Y:S01]  /*1270*/  IMAD R226, R16.reuse, 0x11, RZ ;  /* 0x0000001110e27824 */ /* 0x040fe200078e02ff */
[-C--:B-1----:R-:W-:Y:S01]  /*1280*/  IADD3 R6, P1, R237, R130.reuse, RZ ;  /* 0x00000082ed067210 */ /* 0x082fe20007f3e0ff */
[----:B------:R-:W-:Y:S01]  /*1290*/  IMAD R229, R16, 0x8e, RZ ;  /* 0x0000008e10e57824 */ /* 0x000fe200078e02ff */
[----:B------:R-:W-:Y:S01]  /*12a0*/  LOP3.LUT P0, RZ, R50, 0x3, RZ, 0xc0, !PT ;  /* 0x0000000332ff7812 */ /* 0x000fe2000780c0ff */
[C---:B------:R-:W-:Y:S01]  /*12b0*/  IMAD R222, R16.reuse, 0x44, RZ ;  /* 0x0000004410de7824 */ /* 0x040fe200078e02ff */
[----:B------:R-:W-:Y:S01]  /*12c0*/  SHF.L.U32 R186, R17, 0x1, RZ ;  /* 0x0000000111ba7819 */ /* 0x000fe200000006ff */
[C---:B------:R-:W-:Y:S01]  /*12d0*/  IMAD R227, R16.reuse, 0x90, RZ ;  /* 0x0000009010e37824 */ /* 0x040fe200078e02ff */
[-C--:B--2---:R-:W-:Y:S01]  /*12e0*/  IADD3 R4, P5, R241, R130.reuse, RZ ;  /* 0x00000082f1047210 */ /* 0x084fe20007fbe0ff */
[----:B------:R-:W-:Y:S01]  /*12f0*/  IMAD R217, R16, 0x46, RZ ;  /* 0x0000004610d97824 */ /* 0x000fe200078e02ff */
[----:B------:R-:W-:Y:S01]  /*1300*/  MOV R235, R5 ;  /* 0x0000000500eb7202 */ /* 0x000fe20000000f00 */
[----:B0-----:R-:W2:Y:S01]  /*1310*/  LDL.LU R9, [R1+0x7f8] ;  /* 0x0007f80001097983 */ /* 0x001ea20000300800 */
[----:B------:R-:W-:Y:S01]  /*1320*/  IADD3 R8, P4, R234, R130, RZ ;  /* 0x00000082ea087210 */ /* 0x000fe20007f9e0ff */
[C---:B------:R-:W-:Y:S01]  /*1330*/  IMAD R220, R16.reuse, 0x45, RZ ;  /* 0x0000004510dc7824 */ /* 0x040fe200078e02ff */
[----:B------:R-:W-:Y:S01]  /*1340*/  MOV R234, R4 ;  /* 0x0000000400ea7202 */ /* 0x000fe20000000f00 */
[----:B------:R0:W-:Y:S01]  /*1350*/  STL [R1+0x550], R4 ;  /* 0x0005500401007387 */ /* 0x0001e20000100800 */
[-C--:B------:R-:W-:Y:S01]  /*1360*/  LEA.HI.X.SX32 R21, R231, R131.reuse, 0x1, P6 ;  /* 0x00000083e7157211 */ /* 0x080fe200030f0eff */
[----:B------:R-:W-:Y:S01]  /*1370*/  IMAD R223, R16, 0x92, RZ ;  /* 0x0000009210df7824 */ /* 0x000fe200078e02ff */
[----:B------:R-:W-:Y:S01]  /*1380*/  LEA.HI.X.SX32 R133, R228, R131, 0x1, P2 ;  /* 0x00000083e4857211 */ /* 0x000fe200010f0eff */
[C---:B------:R-:W-:Y:S01]  /*1390*/  IMAD R219, R16.reuse, 0x23, RZ ;  /* 0x0000002310db7824 */ /* 0x040fe200078e02ff */
[----:B------:R-:W-:Y:S01]  /*13a0*/  MOV R3, 0xff800000 ;  /* 0xff80000000037802 */ /* 0x000fe20000000f00 */
[C---:B------:R-:W-:Y:S01]  /*13b0*/  IMAD R215, R16.reuse, 0x47, RZ ;  /* 0x0000004710d77824 */ /* 0x040fe200078e02ff */
[----:B------:R-:W-:Y:S01]  /*13c0*/  MOV R2, 0xff800000 ;  /* 0xff80000000027802 */ /* 0x000fe20000000f00 */
[C---:B------:R-:W-:Y:S01]  /*13d0*/  IMAD R221, R16.reuse, 0x94, RZ ;  /* 0x0000009410dd7824 */ /* 0x040fe200078e02ff */
[----:B------:R-:W-:Y:S01]  /*13e0*/  MOV R0, RZ ;  /* 0x000000ff00007202 */ /* 0x000fe20000000f00 */
[----:B0-----:R0:W5:Y:S01]  /*13f0*/  LDL.LU.64 R4, [R1+0x7f0] ;  /* 0x0007f00001047983 */ /* 0x0011620000300a00 */
[C---:B------:R-:W-:Y:S01]  /*1400*/  IMAD R210, R16.reuse, 0x12, RZ ;  /* 0x0000001210d27824 */ /* 0x040fe200078e02ff */
[----:B------:R-:W-:Y:S01]  /*1410*/  MOV R14, 0x3f800000 ;  /* 0x3f800000000e7802 */ /* 0x000fe20000000f00 */
[C---:B------:R-:W-:Y:S01]  /*1420*/  IMAD R212, R16.reuse, 0x9, RZ ;  /* 0x0000000910d47824 */ /* 0x040fe200078e02ff */
[----:B------:R-:W-:Y:S01]  /*1430*/  STL [R1+0x548], R6 ;  /* 0x0005480601007387 */ /* 0x000fe20000100800 */
[C---:B------:R-:W-:Y:S01]  /*1440*/  IMAD R207, R16.reuse, 0x48, RZ ;  /* 0x0000004810cf7824 */ /* 0x040fe200078e02ff */
[----:B------:R-:W-:Y:S01]  /*1450*/  MOV R13, 0x3f800000 ;  /* 0x3f800000000d7802 */ /* 0x000fe20000000f00 */
[C---:B------:R-:W-:Y:S01]  /*1460*/  IMAD R213, R16.reuse, 0x96, RZ ;  /* 0x0000009610d57824 */ /* 0x040fe200078e02ff */
[----:B------:R1:W-:Y:S01]  /*1470*/  STL.64 [R1+0x668], R10 ;  /* 0x0006680a01007387 */ /* 0x0003e20000100a00 */
[----:B------:R-:W-:-:S02]  /*1480*/  IMAD R209, R16, 0x24, RZ ;  /* 0x0000002410d17824 */ /* 0x000fc400078e02ff */
[C---:B------:R-:W-:Y:S01]  /*1490*/  IMAD R201, R16.reuse, 0x4a, RZ ;  /* 0x0000004a10c97824 */ /* 0x040fe200078e02ff */
[----:B------:R-:W-:Y:S01]  /*14a0*/  STL [R1+0x540], R8 ;  /* 0x0005400801007387 */ /* 0x000fe20000100800 */
[----:B------:R-:W-:Y:S02]  /*14b0*/  IMAD.MOV.U32 R228, RZ, RZ, R6 ;  /* 0x000000ffffe47224 */ /* 0x000fe400078e0006 */
[C---:B------:R-:W-:Y:S01]  /*14c0*/  IMAD R211, R16.reuse, 0x98, RZ ;  /* 0x0000009810d37824 */ /* 0x040fe200078e02ff */
[----:B------:R-:W-:Y:S01]  /*14d0*/  STL.64 [R1+0x560], R20 ;  /* 0x0005601401007387 */ /* 0x000fe20000100a00 */
[C---:B------:R-:W-:Y:S02]  /*14e0*/  IMAD R203, R16.reuse, 0x25, RZ ;  /* 0x0000002510cb7824 */ /* 0x040fe400078e02ff */
[C---:B------:R-:W-:Y:S01]  /*14f0*/  IMAD R206, R16.reuse, 0x9a, RZ ;  /* 0x0000009a10ce7824 */ /* 0x040fe200078e02ff */
[----:B-1----:R-:W-:Y:S01]  /*1500*/  IADD3 R10, P3, R225, R130, RZ ;  /* 0x00000082e10a7210 */ /* 0x002fe20007f7e0ff */
[----:B------:R1:W-:Y:S01]  /*1510*/  STL.64 [R1+0x558], R132 ;  /* 0x0005588401007387 */ /* 0x0003e20000100a00 */
[----:B------:R-:W-:-:S02]  /*1520*/  IMAD R195, R16, 0x26, RZ ;  /* 0x0000002610c37824 */ /* 0x000fc400078e02ff */
[----:B------:R-:W-:Y:S01]  /*1530*/  LEA.HI.X.SX32 R11, R226, R131, 0x1, P3 ;  /* 0x00000083e20b7211 */ /* 0x000fe200018f0eff */
[C---:B------:R-:W-:Y:S02]  /*1540*/  IMAD R204, R16.reuse, 0x49, RZ ;  /* 0x0000004910cc7824 */ /* 0x040fe400078e02ff */
[C---:B------:R-:W-:Y:S02]  /*1550*/  IMAD R192, R16.reuse, 0x4c, RZ ;  /* 0x0000004c10c07824 */ /* 0x040fe400078e02ff */
[C---:B------:R-:W-:Y:S02]  /*1560*/  IMAD R196, R16.reuse, 0x13, RZ ;  /* 0x0000001310c47824 */ /* 0x040fe400078e02ff */
[C---:B------:R-:W-:Y:S01]  /*1570*/  IMAD R205, R16.reuse, 0x9c, RZ ;  /* 0x0000009c10cd7824 */ /* 0x040fe200078e02ff */
[----:B-1----:R-:W-:Y:S01]  /*1580*/  IADD3 R132, P2, R229, R130, RZ ;  /* 0x00000082e5847210 */ /* 0x002fe20007f5e0ff */
[C---:B------:R-:W-:Y:S01]  /*1590*/  IMAD R187, R16.reuse, 0x4e, RZ ;  /* 0x0000004e10bb7824 */ /* 0x040fe200078e02ff */
[----:B------:R-:W-:Y:S01]  /*15a0*/  MOV R229, R7 ;  /* 0x0000000700e57202 */ /* 0x000fe20000000f00 */
[C---:B------:R-:W-:Y:S01]  /*15b0*/  IMAD R199, R16.reuse, 0x4b, RZ ;  /* 0x0000004b10c77824 */ /* 0x040fe200078e02ff */
[----:B------:R0:W5:Y:S01]  /*15c0*/  LDL.LU.64 R6, [R1+0x7e8] ;  /* 0x0007e80001067983 */ /* 0x0001620000300a00 */
[----:B------:R-:W-:-:S02]  /*15d0*/  IMAD R197, R16, 0xa0, RZ ;  /* 0x000000a010c57824 */ /* 0x000fc400078e02ff */
[C---:B------:R-:W-:Y:S01]  /*15e0*/  IMAD R190, R16.reuse, 0x4d, RZ ;  /* 0x0000004d10be7824 */ /* 0x040fe200078e02ff */
[----:B------:R1:W-:Y:S01]  /*15f0*/  STL.64 [R1+0x6e8], R10 ;  /* 0x0006e80a01007387 */ /* 0x0003e20000100a00 */
[C---:B------:R-:W-:Y:S02]  /*1600*/  IMAD R189, R16.reuse, 0x27, RZ ;  /* 0x0000002710bd7824 */ /* 0x040fe400078e02ff */
[C---:B------:R-:W-:Y:S02]  /*1610*/  IMAD R180, R16.reuse, 0xa, RZ ;  /* 0x0000000a10b47824 */ /* 0x040fe400078e02ff */
[C---:B------:R-:W-:Y:S02]  /*1620*/  IMAD R198, R16.reuse, 0x9e, RZ ;  /* 0x0000009e10c67824 */ /* 0x040fe400078e02ff */
[C---:B------:R-:W-:Y:S02]  /*1630*/  IMAD R191, R16.reuse, 0xa4, RZ ;  /* 0x000000a410bf7824 */ /* 0x040fe400078e02ff */
[----:B------:R-:W-:-:S02]  /*1640*/  IMAD R183, R16, 0x5, RZ ;  /* 0x0000000510b77824 */ /* 0x000fc400078e02ff */
[----:B------:R-:W-:Y:S01]  /*1650*/  IMAD R185, R16, 0x4f, RZ ;  /* 0x0000004f10b97824 */ /* 0x000fe200078e02ff */
[----:B-1----:R-:W3:Y:S01]  /*1660*/  LDL.LU R11, [R1+0x7e0] ;  /* 0x0007e000010b7983 */ /* 0x002ee20000300800 */
[-C--:B------:R-:W-:Y:S01]  /*1670*/  IADD3 R20, P6, R222, R130.reuse, RZ ;  /* 0x00000082de147210 */ /* 0x080fe20007fde0ff */
[C---:B------:R-:W-:Y:S01]  /*1680*/  IMAD R178, R16.reuse, 0x14, RZ ;  /* 0x0000001410b27824 */ /* 0x040fe200078e02ff */
[-C--:B------:R-:W-:Y:S01]  /*1690*/  IADD3 R10, P3, R227, R130.reuse, RZ ;  /* 0x00000082e30a7210 */ /* 0x080fe20007f7e0ff */
[C---:B------:R-:W-:Y:S01]  /*16a0*/  IMAD R177, R16.reuse, 0x28, RZ ;  /* 0x0000002810b17824 */ /* 0x040fe200078e02ff */
[-C--:B------:R-:W-:Y:S01]  /*16b0*/  LEA.HI.X.SX32 R21, R225, R131.reuse, 0x1, P6 ;  /* 0x00000083e1157211 */ /* 0x080fe200030f0eff */
[C---:B------:R-:W-:Y:S01]  /*16c0*/  IMAD R174, R16.reuse, 0x50, RZ ;  /* 0x0000005010ae7824 */ /* 0x040fe200078e02ff */
[-C--:B------:R-:W-:Y:S01]  /*16d0*/  IADD3 R226, P6, R217, R130.reuse, RZ ;  /* 0x00000082d9e27210 */ /* 0x080fe20007fde0ff */
[----:B------:R-:W-:Y:S01]  /*16e0*/  IMAD R193, R16, 0xa2, RZ ;  /* 0x000000a210c17824 */ /* 0x000fe200078e02ff */
[-C--:B------:R-:W-:Y:S01]  /*16f0*/  LEA.HI.X.SX32 R235, R222, R131.reuse, 0x1, P5 ;  /* 0x00000083deeb7211 */ /* 0x080fe200028f0eff */
[----:B------:R1:W-:Y:S01]  /*1700*/  STL.64 [R1+0x660], R20 ;  /* 0x0006601401007387 */ /* 0x0003e20000100a00 */
[-C--:B------:R-:W-:Y:S01]  /*1710*/  LEA.HI.X.SX32 R229, R220, R131.reuse, 0x1, P1 ;  /* 0x00000083dce57211 */ /* 0x080fe200008f0eff */
[C---:B------:R-:W-:Y:S01]  /*1720*/  IMAD R169, R16.reuse, 0x52, RZ ;  /* 0x0000005210a97824 */ /* 0x040fe200078e02ff */
[----:B------:R-:W-:Y:S01]  /*1730*/  IADD3 R234, P5, R223, R130, RZ ;  /* 0x00000082dfea7210 */ /* 0x000fe20007fbe0ff */
[C---:B------:R-:W-:Y:S01]  /*1740*/  IMAD R179, R16.reuse, 0xa8, RZ ;  /* 0x000000a810b37824 */ /* 0x040fe200078e02ff */
[-C--:B------:R-:W-:Y:S01]  /*1750*/  LEA.HI.X.SX32 R227, R219, R131.reuse, 0x1, P6 ;  /* 0x00000083dbe37211 */ /* 0x080fe200030f0eff */
[C---:B------:R-:W-:Y:S01]  /*1760*/  IMAD R171, R16.reuse, 0x29, RZ ;  /* 0x0000002910ab7824 */ /* 0x040fe200078e02ff */
[----:B------:R-:W-:Y:S01]  /*1770*/  MOV R222, R8 ;  /* 0x0000000800de7202 */ /* 0x000fe20000000f00 */
[C---:B------:R-:W-:Y:S01]  /*1780*/  IMAD R163, R16.reuse, 0x2a, RZ ;  /* 0x0000002a10a37824 */ /* 0x040fe200078e02ff */
[----:B------:R-:W-:Y:S01]  /*1790*/  IADD3 R228, P1, R221, R130, RZ ;  /* 0x00000082dde47210 */ /* 0x000fe20007f3e0ff */
[C---:B------:R-:W-:Y:S01]  /*17a0*/  IMAD R172, R16.reuse, 0x51, RZ ;  /* 0x0000005110ac7824 */ /* 0x040fe200078e02ff */
[----:B-1----:R-:W4:Y:S01]  /*17b0*/  LDL.LU.64 R20, [R1+0x7d8] ;  /* 0x0007d80001147983 */ /* 0x002f220000300a00 */
[----:B------:R-:W-:Y:S01]  /*17c0*/  LEA.HI.X.SX32 R133, R215, R131, 0x1, P2 ;  /* 0x00000083d7857211 */ /* 0x000fe200010f0eff */
[----:B------:R-:W-:-:S02]  /*17d0*/  IMAD R160, R16, 0x54, RZ ;  /* 0x0000005410a07824 */ /* 0x000fc400078e02ff */
[----:B------:R1:W-:Y:S01]  /*17e0*/  STL [R1+0x530], R10 ;  /* 0x0005300a01007387 */ /* 0x0003e20000100800 */
[----:B------:R-:W-:Y:S01]  /*17f0*/  MOV R220, R10 ;  /* 0x0000000a00dc7202 */ /* 0x000fe20000000f00 */
[C---:B------:R-:W-:Y:S02]  /*1800*/  IMAD R175, R16.reuse, 0xaa, RZ ;  /* 0x000000aa10af7824 */ /* 0x040fe400078e02ff */
[----:B------:R-:W-:Y:S01]  /*1810*/  STL [R1+0x554], R235 ;  /* 0x000554eb01007387 */ /* 0x000fe20000100800 */
[C---:B------:R-:W-:Y:S02]  /*1820*/  IMAD R181, R16.reuse, 0xa6, RZ ;  /* 0x000000a610b57824 */ /* 0x040fe400078e02ff */
[C---:B------:R-:W-:Y:S02]  /*1830*/  IMAD R164, R16.reuse, 0x15, RZ ;  /* 0x0000001510a47824 */ /* 0x040fe400078e02ff */
[C---:B------:R-:W-:Y:S02]  /*1840*/  IMAD R173, R16.reuse, 0xac, RZ ;  /* 0x000000ac10ad7824 */ /* 0x040fe400078e02ff */
[----:B------:R-:W-:-:S02]  /*1850*/  IMAD R155, R16, 0x56, RZ ;  /* 0x00000056109b7824 */ /* 0x000fc400078e02ff */
[C---:B------:R-:W-:Y:S02]  /*1860*/  IMAD R166, R16.reuse, 0x53, RZ ;  /* 0x0000005310a67824 */ /* 0x040fe400078e02ff */
[C---:B------:R-:W-:Y:S02]  /*1870*/  IMAD R165, R16.reuse, 0xb0, RZ ;  /* 0x000000b010a57824 */ /* 0x040fe400078e02ff */
        /* <DEDUP_REMOVED lines=94> */
[C---:B------:R-:W-:Y:S01]  /*1e60*/  IMAD R19, R16.reuse, 0x1e, RZ ;  /* 0x0000001e10137824 */ /* 0x040fe200078e02ff */
[----:B--2---:R-:W-:Y:S01]  /*1e70*/  MOV R223, R9 ;  /* 0x0000000900df7202 */ /* 0x004fe20000000f00 */
[C---:B------:R-:W-:Y:S01]  /*1e80*/  IMAD R23, R16.reuse, 0x3c, RZ ;  /* 0x0000003c10177824 */ /* 0x040fe200078e02ff */
[----:B------:R-:W-:Y:S01]  /*1e90*/  LEA.HI.X.SX32 R223, R217, R131, 0x1, P4 ;  /* 0x00000083d9df7211 */ /* 0x000fe200020f0eff */
[----:B------:R-:W2:Y:S01]  /*1ea0*/  LDL.LU.64 R8, [R1+0x7d0] ;  /* 0x0007d00001087983 */ /* 0x000ea20000300a00 */
[C---:B------:R-:W-:Y:S02]  /*1eb0*/  IMAD R25, R16.reuse, 0x78, RZ ;  /* 0x0000007810197824 */ /* 0x040fe400078e02ff */
[C---:B------:R-:W-:Y:S01]  /*1ec0*/  IMAD R26, R16.reuse, 0x7a, RZ ;  /* 0x0000007a101a7824 */ /* 0x040fe200078e02ff */
[----:B------:R-:W-:Y:S01]  /*1ed0*/  STL [R1+0x54c], R229 ;  /* 0x00054ce501007387 */ /* 0x000fe20000100800 */
[C---:B------:R-:W-:Y:S02]  /*1ee0*/  IMAD R27, R16.reuse, 0x3e, RZ ;  /* 0x0000003e101b7824 */ /* 0x040fe400078e02ff */
[----:B------:R-:W-:-:S02]  /*1ef0*/  IMAD R28, R16, 0x7c, RZ ;  /* 0x0000007c101c7824 */ /* 0x000fc400078e02ff */
[----:B------:R-:W-:Y:S02]  /*1f00*/  IMAD R29, R16, 0x7e, RZ ;  /* 0x0000007e101d7824 */ /* 0x000fe400078e02ff */
        /* <DEDUP_REMOVED lines=26> */
[C---:B------:R-:W-:Y:S01]  /*20b0*/  IMAD R70, R17.reuse, 0x6, RZ ;  /* 0x0000000611467824 */ /* 0x040fe200078e02ff */
[----:B---3--:R-:W-:Y:S01]  /*20c0*/  MOV R221, R11 ;  /* 0x0000000b00dd7202 */ /* 0x008fe20000000f00 */
[C---:B------:R-:W-:Y:S01]  /*20d0*/  IMAD R71, R17.reuse, 0xc, RZ ;  /* 0x0000000c11477824 */ /* 0x040fe200078e02ff */
[----:B-1----:R-:W3:Y:S01]  /*20e0*/  LDL.LU.64 R10, [R1+0x7c8] ;  /* 0x0007c800010a7983 */ /* 0x002ee20000300a00 */
[----:B------:R-:W-:-:S02]  /*20f0*/  IMAD R75, R17, 0x18, RZ ;  /* 0x00000018114b7824 */ /* 0x000fc400078e02ff */
[C---:B------:R-:W-:Y:S01]  /*2100*/  IMAD R77, R17.reuse, 0x30, RZ ;  /* 0x00000030114d7824 */ /* 0x040fe200078e02ff */
[----:B------:R-:W-:Y:S01]  /*2110*/  STL.64 [R1+0x658], R226 ;  /* 0x000658e201007387 */ /* 0x000fe20000100a00 */
[C---:B------:R-:W-:Y:S02]  /*2120*/  IMAD R79, R17.reuse, 0x60, RZ ;  /* 0x00000060114f7824 */ /* 0x040fe400078e02ff */
[C---:B------:R-:W-:Y:S01]  /*2130*/  IMAD R84, R17.reuse, 0x62, RZ ;  /* 0x0000006211547824 */ /* 0x040fe200078e02ff */
[----:B------:R-:W-:Y:S01]  /*2140*/  STL [R1+0x544], R223 ;  /* 0x000544df01007387 */ /* 0x000fe20000100800 */
[C---:B------:R-:W-:Y:S02]  /*2150*/  IMAD R85, R17.reuse, 0x32, RZ ;  /* 0x0000003211557824 */ /* 0x040fe400078e02ff */
[C---:B------:R-:W-:Y:S01]  /*2160*/  IMAD R86, R17.reuse, 0x64, RZ ;  /* 0x0000006411567824 */ /* 0x040fe200078e02ff */
[----:B------:R1:W-:Y:S01]  /*2170*/  STL.64 [R1+0x538], R132 ;  /* 0x0005388401007387 */ /* 0x0003e20000100a00 */
[----:B------:R-:W-:-:S02]  /*2180*/  IMAD R88, R17, 0x66, RZ ;  /* 0x0000006611587824 */ /* 0x000fc400078e02ff */
[C---:B------:R-:W-:Y:S02]  /*2190*/  IMAD R94, R17.reuse, 0x1a, RZ ;  /* 0x0000001a115e7824 */ /* 0x040fe400078e02ff */
[C---:B------:R-:W-:Y:S02]  /*21a0*/  IMAD R100, R17.reuse, 0x34, RZ ;  /* 0x0000003411647824 */ /* 0x040fe400078e02ff */
[C---:B------:R-:W-:Y:S02]  /*21b0*/  IMAD R102, R17.reuse, 0x68, RZ ;  /* 0x0000006811667824 */ /* 0x040fe400078e02ff */
[C---:B------:R-:W-:Y:S02]  /*21c0*/  IMAD R108, R17.reuse, 0x6a, RZ ;  /* 0x0000006a116c7824 */ /* 0x040fe400078e02ff */
[C---:B------:R-:W-:Y:S01]  /*21d0*/  IMAD R116, R17.reuse, 0x6c, RZ ;  /* 0x0000006c11747824 */ /* 0x040fe200078e02ff */
[----:B-1----:R-:W2:Y:S01]  /*21e0*/  LDL.LU R133, [R1+0x7c0] ;  /* 0x0007c00001857983 */ /* 0x002ea20000300800 */
[-C--:B------:R-:W-:Y:S01]  /*21f0*/  IADD3 R226, P6, R210, R130.reuse, RZ ;  /* 0x00000082d2e27210 */ /* 0x080fe20007fde0ff */
[----:B------:R-:W-:Y:S01]  /*2200*/  IMAD R114, R17, 0x36, RZ ;  /* 0x0000003611727824 */ /* 0x000fe200078e02ff */
[----:B------:R-:W-:Y:S01]  /*2210*/  IADD3 R132, P2, R207, R130, RZ ;  /* 0x00000082cf847210 */ /* 0x000fe20007f5e0ff */
[C---:B------:R-:W-:Y:S01]  /*2220*/  IMAD R118, R17.reuse, 0x6e, RZ ;  /* 0x0000006e11767824 */ /* 0x040fe200078e02ff */
[----:B------:R-:W-:Y:S01]  /*2230*/  LEA.HI.X.SX32 R227, R212, R131, 0x1, P6 ;  /* 0x00000083d4e37211 */ /* 0x000fe200030f0eff */
[C---:B------:R-:W-:Y:S01]  /*2240*/  IMAD R120, R17.reuse, 0xe, RZ ;  /* 0x0000000e11787824 */ /* 0x040fe200078e02ff */
[----:B------:R-:W-:Y:S01]  /*2250*/  MOV R212, R132 ;  /* 0x0000008400d47202 */ /* 0x000fe20000000f00 */
[----:B------:R-:W-:-:S02]  /*2260*/  IMAD R122, R17, 0x1c, RZ ;  /* 0x0000001c117a7824 */ /* 0x000fc400078e02ff */
[----:B------:R1:W-:Y:S01]  /*2270*/  STL.64 [R1+0x728], R226 ;  /* 0x000728e201007387 */ /* 0x0003e20000100a00 */
[C---:B------:R-:W-:Y:S02]  /*2280*/  IMAD R138, R17.reuse, 0x70, RZ ;  /* 0x00000070118a7824 */ /* 0x040fe400078e02ff */
[C---:B------:R-:W-:Y:S01]  /*2290*/  IMAD R128, R17.reuse, 0x38, RZ ;  /* 0x0000003811807824 */ /* 0x040fe200078e02ff */
[----:B------:R0:W-:Y:S01]  /*22a0*/  STL [R1+0x650], R132 ;  /* 0x0006508401007387 */ /* 0x0001e20000100800 */
[C---:B------:R-:W-:Y:S02]  /*22b0*/  IMAD R140, R17.reuse, 0x72, RZ ;  /* 0x00000072118c7824 */ /* 0x040fe400078e02ff */
[C---:B------:R-:W-:Y:S02]  /*22c0*/  IMAD R152, R17.reuse, 0x74, RZ ;  /* 0x0000007411987824 */ /* 0x040fe400078e02ff */
[C---:B------:R-:W-:Y:S02]  /*22d0*/  IMAD R146, R17.reuse, 0x3a, RZ ;  /* 0x0000003a11927824 */ /* 0x040fe400078e02ff */
[----:B------:R-:W-:Y:S01]  /*22e0*/  IMAD R154, R17, 0x76, RZ ;  /* 0x00000076119a7824 */ /* 0x000fe200078e02ff */
[-C--:B-1----:R-:W-:Y:S01]  /*22f0*/  IADD3 R226, P6, R213, R130.reuse, RZ ;  /* 0x00000082d5e27210 */ /* 0x082fe20007fde0ff */
[----:B------:R-:W-:Y:S01]  /*2300*/  IMAD R157, R17, 0x1e, RZ ;  /* 0x0000001e119d7824 */ /* 0x000fe200078e02ff */
[----:B------:R-:W-:Y:S01]  /*2310*/  IADD3 R222, P4, R209, R130, RZ ;  /* 0x00000082d1de7210 */ /* 0x000fe20007f9e0ff */
[----:B------:R-:W-:-:S02]  /*2320*/  IMAD R168, R17, 0x78, RZ ;  /* 0x0000007811a87824 */ /* 0x000fc400078e02ff */
[C---:B------:R-:W-:Y:S01]  /*2330*/  IMAD R162, R17.reuse, 0x3c, RZ ;  /* 0x0000003c11a27824 */ /* 0x040fe200078e02ff */
[-C--:B------:R-:W-:Y:S01]  /*2340*/  LEA.HI.X.SX32 R223, R210, R131.reuse, 0x1, P4 ;  /* 0x00000083d2df7211 */ /* 0x080fe200020f0eff */
[----:B------:R-:W-:Y:S01]  /*2350*/  IMAD R170, R17, 0x7a, RZ ;  /* 0x0000007a11aa7824 */ /* 0x000fe200078e02ff */
[-C--:B------:R-:W-:Y:S01]  /*2360*/  LEA.HI.X.SX32 R221, R207, R131.reuse, 0x1, P3 ;  /* 0x00000083cfdd7211 */ /* 0x080fe200018f0eff */
[C---:B------:R-:W-:Y:S01]  /*2370*/  IMAD R176, R17.reuse, 0x3e, RZ ;  /* 0x0000003e11b07824 */ /* 0x040fe200078e02ff */
[-C--:B------:R-:W-:Y:S01]  /*2380*/  IADD3 R220, P3, R206, R130.reuse, RZ ;  /* 0x00000082cedc7210 */ /* 0x080fe20007f7e0ff */
[C---:B------:R-:W-:Y:S01]  /*2390*/  IMAD R182, R17.reuse, 0x7c, RZ ;  /* 0x0000007c11b67824 */ /* 0x040fe200078e02ff */
[-C--:B------:R-:W-:Y:S01]  /*23a0*/  LEA.HI.X.SX32 R235, R204, R131.reuse, 0x1, P5 ;  /* 0x00000083cceb7211 */ /* 0x080fe200028f0eff */
[----:B------:R-:W-:Y:S01]  /*23b0*/  IMAD R184, R17, 0x7e, RZ ;  /* 0x0000007e11b87824 */ /* 0x000fe200078e02ff */
[----:B------:R-:W-:Y:S02]  /*23c0*/  LEA.HI.X.SX32 R229, R201, R131, 0x1, P1 ;  /* 0x00000083c9e57211 */ /* 0x000fe400008f0eff */
[----:B------:R-:W-:-:S02]  /*23d0*/  IADD3 R204, P1, R192, R130, RZ ;  /* 0x00000082c0cc7210 */ /* 0x000fc40007f3e0ff */
[----:B------:R-:W-:Y:S02]  /*23e0*/  IADD3 R212, P5, R205, R130, RZ ;  /* 0x00000082cdd47210 */ /* 0x000fe40007fbe0ff */
[-C--:B------:R-:W-:Y:S02]  /*23f0*/  LEA.HI.X.SX32 R205, R195, R131.reuse, 0x1, P1 ;  /* 0x00000083c3cd7211 */ /* 0x080fe400008f0eff */
[-C--:B------:R-:W-:Y:S01]  /*2400*/  LEA.HI.X.SX32 R227, R199, R131.reuse, 0x1, P6 ;  /* 0x00000083c7e37211 */ /* 0x080fe200030f0eff */
[----:B------:R-:W-:Y:S02]  /*2410*/  IMAD R241, R16, 0x73, RZ ;  /* 0x0000007310f17824 */ /* 0x000fe400078e02ff */
[----:B--2---:R-:W-:Y:S02]  /*2420*/  IMAD.MOV.U32 R213, RZ, RZ, R133 ;  /* 0x000000ffffd57224 */ /* 0x004fe400078e0085 */
[----:B0-----:R-:W2:Y:S01]  /*2430*/  LDL.LU.64 R132, [R1+0x7b8] ;  /* 0x0007b80001847983 */ /* 0x001ea20000300a00 */
[----:B------:R-:W-:-:S02]  /*2440*/  LEA.HI.X.SX32 R213, R209, R131, 0x1, P2 ;  /* 0x00000083d1d57211 */ /* 0x000fc400010f0eff */
[-C--:B------:R-:W-:Y:S01]  /*2450*/  IADD3 R210, P2, R201, R130.reuse, RZ ;  /* 0x00000082c9d27210 */ /* 0x080fe20007f5e0ff */
[----:B------:R0:W-:Y:S04]  /*2460*/  STL.64 [R1+0x6e0], R222 ;  /* 0x0006e0de01007387 */ /* 0x0001e80000100a00 */
[----:B------:R1:W-:Y:S01]  /*2470*/  STL [R1+0x534], R221 ;  /* 0x000534dd01007387 */ /* 0x0003e20000100800 */
[-C--:B0-----:R-:W-:Y:S02]  /*2480*/  IADD3 R222, P4, R211, R130.reuse, RZ ;  /* 0x00000082d3de7210 */ /* 0x081fe40007f9e0ff */
[-C--:B------:R-:W-:Y:S02]  /*2490*/  LEA.HI.X.SX32 R211, R203, R131.reuse, 0x1, P2 ;  /* 0x00000083cbd37211 */ /* 0x080fe400010f0eff */
[-C--:B------:R-:W-:Y:S01]  /*24a0*/  IADD3 R206, P2, R195, R130.reuse, RZ ;  /* 0x00000082c3ce7210 */ /* 0x080fe20007f5e0ff */
[----:B------:R0:W-:Y:S03]  /*24b0*/  STL [R1+0x654], R213 ;  /* 0x000654d501007387 */ /* 0x0001e60000100800 */
[----:B------:R-:W-:Y:S01]  /*24c0*/  LEA.HI.X.SX32 R207, R196, R131, 0x1, P2 ;  /* 0x00000083c4cf7211 */ /* 0x000fe200010f0eff */
[----:B------:R-:W-:Y:S01]  /*24d0*/  STL.64 [R1+0x528], R234 ;  /* 0x000528ea01007387 */ /* 0x000fe20000100a00 */
[----:B------:R-:W-:-:S03]  /*24e0*/  IADD3 R196, P1, R187, R130, RZ ;  /* 0x00000082bbc47210 */ /* 0x000fc60007f3e0ff */
[----:B------:R3:W-:Y:S01]  /*24f0*/  STL.64 [R1+0x648], R210 ;  /* 0x000648d201007387 */ /* 0x0007e20000100a00 */
[----:B------:R-:W-:-:S03]  /*2500*/  LEA.HI.X.SX32 R223, R192, R131, 0x1, P4 ;  /* 0x00000083c0df7211 */ /* 0x000fc600020f0eff */
[----:B------:R-:W-:Y:S01]  /*2510*/  STL.64 [R1+0x520], R228 ;  /* 0x000520e401007387 */ /* 0x000fe20000100a00 */
[----:B-1----:R-:W-:-:S03]  /*2520*/  LEA.HI.X.SX32 R221, R190, R131, 0x1, P3 ;  /* 0x00000083bedd7211 */ /* 0x002fc600018f0eff */
[----:B------:R1:W-:Y:S01]  /*2530*/  STL.64 [R1+0x6d8], R206 ;  /* 0x0006d8ce01007387 */ /* 0x0003e20000100a00 */
[-C--:B0-----:R-:W-:Y:S02]  /*2540*/  LEA.HI.X.SX32 R213, R187, R131.reuse, 0x1, P5 ;  /* 0x00000083bbd57211 */ /* 0x081fe400028f0eff */
[-C--:B---3--:R-:W-:Y:S01]  /*2550*/  IADD3 R210, P6, R198, R130.reuse, RZ ;  /* 0x00000082c6d27210 */ /* 0x088fe20007fde0ff */
[----:B------:R-:W-:Y:S01]  /*2560*/  STL.64 [R1+0x518], R226 ;  /* 0x000518e201007387 */ /* 0x000fe20000100a00 */
[-C--:B------:R-:W-:Y:S02]  /*2570*/  IADD3 R198, P3, R191, R130.reuse, RZ ;  /* 0x00000082bfc67210 */ /* 0x080fe40007f7e0ff */
[-C--:B-1----:R-:W-:Y:S02]  /*2580*/  IADD3 R206, P2, R197, R130.reuse, RZ ;  /* 0x00000082c5ce7210 */ /* 0x082fe40007f5e0ff */
[-C--:B------:R-:W-:Y:S02]  /*2590*/  LEA.HI.X.SX32 R197, R189, R131.reuse, 0x1, P1 ;  /* 0x00000083bdc57211 */ /* 0x080fe400008f0eff */
[----:B------:R-:W-:Y:S01]  /*25a0*/  IADD3 R190, P1, R180, R130, RZ ;  /* 0x00000082b4be7210 */ /* 0x000fe20007f3e0ff */
[----:B------:R0:W-:Y:S03]  /*25b0*/  STL.64 [R1+0x640], R204 ;  /* 0x000640cc01007387 */ /* 0x0001e60000100a00 */
[-C--:B------:R-:W-:Y:S01]  /*25c0*/  LEA.HI.X.SX32 R191, R183, R131.reuse, 0x1, P1 ;  /* 0x00000083b7bf7211 */ /* 0x080fe200008f0eff */
[----:B------:R-:W-:Y:S01]  /*25d0*/  STL.64 [R1+0x510], R222 ;  /* 0x000510de01007387 */ /* 0x000fe20000100a00 */
[----:B------:R-:W-:-:S03]  /*25e0*/  LEA.HI.X.SX32 R211, R185, R131, 0x1, P6 ;  /* 0x00000083b9d37211 */ /* 0x000fc600030f0eff */
[----:B------:R-:W-:Y:S01]  /*25f0*/  STL.64 [R1+0x508], R220 ;  /* 0x000508dc01007387 */ /* 0x000fe20000100a00 */
[----:B------:R-:W-:-:S03]  /*2600*/  IADD3 R192, P6, R177, R130, RZ ;  /* 0x00000082b1c07210 */ /* 0x000fc60007fde0ff */
[----:B------:R1:W-:Y:S01]  /*2610*/  STL.64 [R1+0x638], R196 ;  /* 0x000638c401007387 */ /* 0x0003e20000100a00 */
[----:B0-----:R-:W-:-:S03]  /*2620*/  IADD3 R204, P4, R193, R130, RZ ;  /* 0x00000082c1cc7210 */ /* 0x001fc60007f9e0ff */
[----:B------:R-:W-:Y:S01]  /*2630*/  STL.64 [R1+0x500], R212 ;  /* 0x000500d401007387 */ /* 0x000fe20000100a00 */
[----:B------:R-:W-:-:S03]  /*2640*/  LEA.HI.X.SX32 R193, R178, R131, 0x1, P6 ;  /* 0x00000083b2c17211 */ /* 0x000fc600030f0eff */
[----:B------:R0:W-:Y:S01]  /*2650*/  STL.64 [R1+0x748], R190 ;  /* 0x000748be01007387 */ /* 0x0001e20000100a00 */
[----:B-1----:R-:W-:-:S04]  /*2660*/  IADD3 R196, P5, R178, R130, RZ ;  /* 0x00000082b2c47210 */ /* 0x002fc80007fbe0ff */
[-C--:B------:R-:W-:Y:S02]  /*2670*/  LEA.HI.X.SX32 R197, R180, R131.reuse, 0x1, P5 ;  /* 0x00000083b4c57211 */ /* 0x080fe400028f0eff */
[-C--:B0-----:R-:W-:Y:S01]  /*2680*/  IADD3 R190, P1, R174, R130.reuse, RZ ;  /* 0x00000082aebe7210 */ /* 0x081fe20007f3e0ff */
[----:B------:R-:W-:Y:S03]  /*2690*/  STL.64 [R1+0x4f8], R210 ;  /* 0x0004f8d201007387 */ /* 0x000fe60000100a00 */
[----:B------:R-:W-:Y:S01]  /*26a0*/  LEA.HI.X.SX32 R191, R177, R131, 0x1, P1 ;  /* 0x00000083b1bf7211 */ /* 0x000fe200008f0eff */
[----:B------:R-:W-:Y:S01]  /*26b0*/  STL.64 [R1+0x720], R196 ;  /* 0x000720c401007387 */ /* 0x000fe20000100a00 */
[----:B------:R-:W-:-:S03]  /*26c0*/  IADD3 R178, P1, R169, R130, RZ ;  /* 0x00000082a9b27210 */ /* 0x000fc60007f3e0ff */
[----:B------:R0:W-:Y:S01]  /*26d0*/  STL.64 [R1+0x6d0], R192 ;  /* 0x0006d0c001007387 */ /* 0x0001e20000100a00 */
[-C--:B------:R-:W-:Y:S02]  /*26e0*/  LEA.HI.X.SX32 R207, R174, R131.reuse, 0x1, P2 ;  /* 0x00000083aecf7211 */ /* 0x080fe400010f0eff */
[-C--:B------:R-:W-:Y:S01]  /*26f0*/  LEA.HI.X.SX32 R205, R172, R131.reuse, 0x1, P4 ;  /* 0x00000083accd7211 */ /* 0x080fe200020f0eff */
[----:B------:R1:W-:Y:S01]  /*2700*/  STL.64 [R1+0x630], R190 ;  /* 0x000630be01007387 */ /* 0x0003e20000100a00 */
[-C--:B------:R-:W-:Y:S02]  /*2710*/  LEA.HI.X.SX32 R199, R169, R131.reuse, 0x1, P3 ;  /* 0x00000083a9c77211 */ /* 0x080fe400018f0eff */
[-C--:B------:R-:W-:Y:S02]  /*2720*/  IADD3 R172, P3, R160, R130.reuse, RZ ;  /* 0x00000082a0ac7210 */ /* 0x080fe40007f7e0ff */
[----:B0-----:R-:W-:Y:S02]  /*2730*/  IADD3 R192, P6, R179, R130, RZ ;  /* 0x00000082b3c07210 */ /* 0x001fe40007fde0ff */
[----:B------:R-:W-:-:S02]  /*2740*/  LEA.HI.X.SX32 R179, R171, R131, 0x1, P1 ;  /* 0x00000083abb37211 */ /* 0x000fc400008f0eff */
[-C--:B------:R-:W-:Y:S02]  /*2750*/  IADD3 R174, P1, R163, R130.reuse, RZ ;  /* 0x00000082a3ae7210 */ /* 0x080fe40007f3e0ff */
[-C--:B-1----:R-:W-:Y:S01]  /*2760*/  IADD3 R190, P2, R175, R130.reuse, RZ ;  /* 0x00000082afbe7210 */ /* 0x082fe20007f5e0ff */
[----:B------:R-:W-:Y:S01]  /*2770*/  STL.64 [R1+0x4f0], R206 ;  /* 0x0004f0ce01007387 */ /* 0x000fe20000100a00 */
[-C--:B------:R-:W-:Y:S02]  /*2780*/  IADD3 R196, P5, R181, R130.reuse, RZ ;  /* 0x00000082b5c47210 */ /* 0x080fe40007fbe0ff */
[-C--:B------:R-:W-:Y:S01]  /*2790*/  LEA.HI.X.SX32 R175, R164, R131.reuse, 0x1, P1 ;  /* 0x00000083a4af7211 */ /* 0x080fe200008f0eff */
[----:B------:R-:W-:Y:S01]  /*27a0*/  STL.64 [R1+0x4e8], R204 ;  /* 0x0004e8cc01007387 */ /* 0x000fe20000100a00 */
[-C--:B------:R-:W-:Y:S02]  /*27b0*/  IADD3 R180, P4, R173, R130.reuse, RZ ;  /* 0x00000082adb47210 */ /* 0x080fe40007f9e0ff */
[----:B------:R-:W-:Y:S01]  /*27c0*/  LEA.HI.X.SX32 R173, R163, R131, 0x1, P3 ;  /* 0x00000083a3ad7211 */ /* 0x000fe200018f0eff */
[----:B------:R0:W-:Y:S01]  /*27d0*/  STL.64 [R1+0x628], R178 ;  /* 0x000628b201007387 */ /* 0x0001e20000100a00 */
[----:B------:R-:W-:-:S02]  /*27e0*/  IADD3 R164, P3, R155, R130, RZ ;  /* 0x000000829ba47210 */ /* 0x000fc40007f7e0ff */
[-C--:B------:R-:W-:Y:S01]  /*27f0*/  LEA.HI.X.SX32 R197, R166, R131.reuse, 0x1, P5 ;  /* 0x00000083a6c57211 */ /* 0x080fe200028f0eff */
[----:B------:R-:W-:Y:S01]  /*2800*/  STL.64 [R1+0x4e0], R198 ;  /* 0x0004e0c601007387 */ /* 0x000fe20000100a00 */
[----:B------:R-:W-:-:S03]  /*2810*/  LEA.HI.X.SX32 R193, R160, R131, 0x1, P6 ;  /* 0x00000083a0c17211 */ /* 0x000fc600030f0eff */
[----:B------:R1:W-:Y:S04]  /*2820*/  STL.64 [R1+0x6c8], R174 ;  /* 0x0006c8ae01007387 */ /* 0x0003e80000100a00 */
[----:B------:R-:W-:Y:S01]  /*2830*/  STL.64 [R1+0x4d8], R196 ;  /* 0x0004d8c401007387 */ /* 0x000fe20000100a00 */
[----:B0-----:R-:W-:-:S03]  /*2840*/  IADD3 R178, P5, R167, R130, RZ ;  /* 0x00000082a7b27210 */ /* 0x001fc60007fbe0ff */
[----:B------:R-:W-:Y:S01]  /*2850*/  STL.64 [R1+0x620], R172 ;  /* 0x000620ac01007387 */ /* 0x000fe20000100a00 */
[----:B-1----:R-:W-:Y:S02]  /*2860*/  IADD3 R174, P1, R165, R130, RZ ;  /* 0x00000082a5ae7210 */ /* 0x002fe40007f3e0ff */
[-C--:B------:R-:W-:Y:S01]  /*2870*/  LEA.HI.X.SX32 R165, R156, R131.reuse, 0x1, P3 ;  /* 0x000000839ca57211 */ /* 0x080fe200018f0eff */
[----:B------:R-:W-:Y:S01]  /*2880*/  STL.64 [R1+0x4d0], R192 ;  /* 0x0004d0c001007387 */ /* 0x000fe20000100a00 */
[----:B------:R-:W-:-:S03]  /*2890*/  LEA.HI.X.SX32 R181, R155, R131, 0x1, P4 ;  /* 0x000000839bb57211 */ /* 0x000fc600020f0eff */
[----:B------:R0:W-:Y:S01]  /*28a0*/  STL.64 [R1+0x618], R164 ;  /* 0x000618a401007387 */ /* 0x0001e20000100a00 */
[-C--:B------:R-:W-:Y:S02]  /*28b0*/  LEA.HI.X.SX32 R191, R158, R131.reuse, 0x1, P2 ;  /* 0x000000839ebf7211 */ /* 0x080fe400010f0eff */
[-C--:B------:R-:W-:Y:S02]  /*28c0*/  IADD3 R160, P4, R147, R130.reuse, RZ ;  /* 0x0000008293a07210 */ /* 0x080fe40007f9e0ff */
[----:B------:R-:W-:Y:S02]  /*28d0*/  LEA.HI.X.SX32 R179, R153, R131, 0x1, P5 ;  /* 0x0000008399b37211 */ /* 0x000fe400028f0eff */
[-C--:B------:R-:W-:Y:S02]  /*28e0*/  IADD3 R158, P5, R145, R130.reuse, RZ ;  /* 0x00000082919e7210 */ /* 0x080fe40007fbe0ff */
[-C--:B0-----:R-:W-:Y:S02]  /*28f0*/  IADD3 R164, P3, R148, R130.reuse, RZ ;  /* 0x0000008294a47210 */ /* 0x081fe40007f7e0ff */
[----:B------:R-:W-:-:S02]  /*2900*/  IADD3 R172, P6, R161, R130, RZ ;  /* 0x00000082a1ac7210 */ /* 0x000fc40007fde0ff */
[-C--:B------:R-:W-:Y:S01]  /*2910*/  LEA.HI.X.SX32 R165, R151, R131.reuse, 0x1, P3 ;  /* 0x0000008397a57211 */ /* 0x080fe200018f0eff */
[----:B------:R-:W-:Y:S01]  /*2920*/  STL.64 [R1+0x4c8], R190 ;  /* 0x0004c8be01007387 */ /* 0x000fe20000100a00 */
[-C--:B------:R-:W-:Y:S02]  /*2930*/  IADD3 R166, P2, R159, R130.reuse, RZ ;  /* 0x000000829fa67210 */ /* 0x080fe40007f5e0ff */
[-C--:B------:R-:W-:Y:S01]  /*2940*/  LEA.HI.X.SX32 R161, R148, R131.reuse, 0x1, P4 ;  /* 0x0000008394a17211 */ /* 0x080fe200020f0eff */
[----:B------:R-:W-:Y:S01]  /*2950*/  STL.64 [R1+0x4c0], R180 ;  /* 0x0004c0b401007387 */ /* 0x000fe20000100a00 */
[-C--:B------:R-:W-:Y:S02]  /*2960*/  LEA.HI.X.SX32 R159, R147, R131.reuse, 0x1, P5 ;  /* 0x00000083939f7211 */ /* 0x080fe400028f0eff */
[----:B------:R-:W-:Y:S01]  /*2970*/  IADD3 R148, P5, R139, R130, RZ ;  /* 0x000000828b947210 */ /* 0x000fe20007fbe0ff */
[----:B------:R0:W-:Y:S01]  /*2980*/  STL.64 [R1+0x718], R164 ;  /* 0x000718a401007387 */ /* 0x0001e20000100a00 */
[----:B------:R-:W-:-:S03]  /*2990*/  LEA.HI.X.SX32 R175, R145, R131, 0x1, P1 ;  /* 0x0000008391af7211 */ /* 0x000fc600008f0eff */
[----:B------:R-:W-:Y:S04]  /*29a0*/  STL.64 [R1+0x4b8], R178 ;  /* 0x0004b8b201007387 */ /* 0x000fe80000100a00 */
[----:B------:R1:W-:Y:S01]  /*29b0*/  STL.64 [R1+0x6c0], R160 ;  /* 0x0006c0a001007387 */ /* 0x0003e20000100a00 */
[----:B------:R-:W-:-:S03]  /*29c0*/  LEA.HI.X.SX32 R173, R142, R131, 0x1, P6 ;  /* 0x000000838ead7211 */ /* 0x000fc600030f0eff */
[----:B------:R3:W-:Y:S01]  /*29d0*/  STL.64 [R1+0x610], R158 ;  /* 0x0006109e01007387 */ /* 0x0007e20000100a00 */
[-C--:B0-----:R-:W-:Y:S02]  /*29e0*/  IADD3 R164, P3, R150, R130.reuse, RZ ;  /* 0x0000008296a47210 */ /* 0x081fe40007f7e0ff */
[-C--:B------:R-:W-:Y:S02]  /*29f0*/  LEA.HI.X.SX32 R167, R139, R131.reuse, 0x1, P2 ;  /* 0x000000838ba77211 */ /* 0x080fe400010f0eff */
[-C--:B-1----:R-:W-:Y:S02]  /*2a00*/  IADD3 R160, P4, R149, R130.reuse, RZ ;  /* 0x0000008295a07210 */ /* 0x082fe40007f9e0ff */
[----:B------:R-:W-:Y:S02]  /*2a10*/  LEA.HI.X.SX32 R149, R141, R131, 0x1, P5 ;  /* 0x000000838d957211 */ /* 0x000fe400028f0eff */
[-C--:B---3--:R-:W-:Y:S02]  /*2a20*/  IADD3 R158, P1, R144, R130.reuse, RZ ;  /* 0x00000082909e7210 */ /* 0x088fe40007f3e0ff */
[----:B------:R-:W-:-:S02]  /*2a30*/  IADD3 R144, P5, R129, R130, RZ ;  /* 0x0000008281907210 */ /* 0x000fc40007fbe0ff */
[-C--:B------:R-:W-:Y:S01]  /*2a40*/  IADD3 R142, P2, R127, R130.reuse, RZ ;  /* 0x000000827f8e7210 */ /* 0x080fe20007f5e0ff */
[----:B------:R-:W-:Y:S01]  /*2a50*/  STL.64 [R1+0x4b0], R174 ;  /* 0x0004b0ae01007387 */ /* 0x000fe20000100a00 */
[-C--:B------:R-:W-:Y:S02]  /*2a60*/  LEA.HI.X.SX32 R145, R134, R131.reuse, 0x1, P5 ;  /* 0x0000008386917211 */ /* 0x080fe400028f0eff */
[-C--:B------:R-:W-:Y:S01]  /*2a70*/  IADD3 R150, P6, R143, R130.reuse, RZ ;  /* 0x000000828f967210 */ /* 0x080fe20007fde0ff */
[----:B------:R-:W-:Y:S01]  /*2a80*/  STL.64 [R1+0x4a8], R172 ;  /* 0x0004a8ac01007387 */ /* 0x000fe20000100a00 */
[-C--:B------:R-:W-:Y:S02]  /*2a90*/  LEA.HI.X.SX32 R165, R137, R131.reuse, 0x1, P3 ;  /* 0x0000008389a57211 */ /* 0x080fe400018f0eff */
[----:B------:R-:W-:Y:S01]  /*2aa0*/  LEA.HI.X.SX32 R143, R129, R131, 0x1, P2 ;  /* 0x00000083818f7211 */ /* 0x000fe200010f0eff */
[----:B------:R0:W-:Y:S01]  /*2ab0*/  STL.64 [R1+0x608], R148 ;  /* 0x0006089401007387 */ /* 0x0001e20000100a00 */
[----:B------:R-:W-:-:S03]  /*2ac0*/  IADD3 R134, P2, R121, R130, RZ ;  /* 0x0000008279867210 */ /* 0x000fc60007f5e0ff */
[----:B------:R-:W-:Y:S01]  /*2ad0*/  STL.64 [R1+0x4a0], R166 ;  /* 0x0004a0a601007387 */ /* 0x000fe20000100a00 */
[----:B------:R-:W-:-:S03]  /*2ae0*/  LEA.HI.X.SX32 R161, R127, R131, 0x1, P4 ;  /* 0x000000837fa17211 */ /* 0x000fc600020f0eff */
[----:B------:R1:W-:Y:S04]  /*2af0*/  STL.64 [R1+0x6b8], R144 ;  /* 0x0006b89001007387 */ /* 0x0003e80000100a00 */
[----:B------:R-:W-:Y:S01]  /*2b00*/  STL.64 [R1+0x498], R164 ;  /* 0x000498a401007387 */ /* 0x000fe20000100a00 */
[----:B0-----:R-:W-:-:S03]  /*2b10*/  IADD3 R148, P3, R136, R130, RZ ;  /* 0x0000008288947210 */ /* 0x001fc60007f7e0ff */
[----:B------:R0:W-:Y:S01]  /*2b20*/  STL.64 [R1+0x600], R142 ;  /* 0x0006008e01007387 */ /* 0x0001e20000100a00 */
[-C--:B------:R-:W-:Y:S02]  /*2b30*/  LEA.HI.X.SX32 R159, R124, R131.reuse, 0x1, P1 ;  /* 0x000000837c9f7211 */ /* 0x080fe400008f0eff */
[-C--:B-1----:R-:W-:Y:S02]  /*2b40*/  IADD3 R144, P5, R135, R130.reuse, RZ ;  /* 0x0000008287907210 */ /* 0x082fe40007fbe0ff */
[-C--:B------:R-:W-:Y:S02]  /*2b50*/  LEA.HI.X.SX32 R135, R123, R131.reuse, 0x1, P2 ;  /* 0x000000837b877211 */ /* 0x080fe400010f0eff */
[----:B------:R-:W-:Y:S02]  /*2b60*/  LEA.HI.X.SX32 R151, R121, R131, 0x1, P6 ;  /* 0x0000008379977211 */ /* 0x000fe400030f0eff */
[-C--:B0-----:R-:W-:Y:S02]  /*2b70*/  IADD3 R142, P4, R126, R130.reuse, RZ ;  /* 0x000000827e8e7210 */ /* 0x081fe40007f9e0ff */
        /* <DEDUP_REMOVED lines=8> */
[----:B------:R0:W-:Y:S04]  /*2c00*/  STL.64 [R1+0x5f8], R134 ;  /* 0x0005f88601007387 */ /* 0x0001e80000100a00 */
[----:B------:R-:W-:Y:S04]  /*2c10*/  STL.64 [R1+0x480], R150 ;  /* 0x0004809601007387 */ /* 0x000fe80000100a00 */
[----:B------:R1:W-:Y:S01]  /*2c20*/  STL.64 [R1+0x758], R126 ;  /* 0x0007587e01007387 */ /* 0x0003e20000100a00 */
[----:B0-----:R-:W-:-:S03]  /*2c30*/  IADD3 R134, P3, R110, R130, RZ ;  /* 0x000000826e867210 */ /* 0x001fc60007f7e0ff */
[----:B------:R-:W-:Y:S04]  /*2c40*/  STL.64 [R1+0x478], R148 ;  /* 0x0004789401007387 */ /* 0x000fe80000100a00 */
[----:B------:R0:W-:Y:S01]  /*2c50*/  STL.64 [R1+0x740], R124 ;  /* 0x0007407c01007387 */ /* 0x0001e20000100a00 */
[CC--:B-1----:R-:W-:Y:S02]  /*2c60*/  IADD3 R126, P2, R109.reuse, R130.reuse, RZ ;  /* 0x000000826d7e7210 */ /* 0x0c2fe40007f5e0ff */
[-C--:B------:R-:W-:Y:S02]  /*2c70*/  LEA.HI.X.SX32 R135, R112, R131.reuse, 0x1, P3 ;  /* 0x0000008370877211 */ /* 0x080fe400018f0eff */
[-C--:B------:R-:W-:Y:S02]  /*2c80*/  LEA.HI.X.SX32 R127, R110, R131.reuse, 0x1, P2 ;  /* 0x000000836e7f7211 */ /* 0x080fe400010f0eff */
[----:B0-----:R-:W-:Y:S01]  /*2c90*/  IADD3 R124, P6, R106, R130, RZ ;  /* 0x000000826a7c7210 */ /* 0x001fe20007fde0ff */
[----:B------:R0:W-:Y:S03]  /*2ca0*/  STL.64 [R1+0x710], R134 ;  /* 0x0007108601007387 */ /* 0x0001e60000100a00 */
[----:B------:R-:W-:-:S02]  /*2cb0*/  LEA.HI.X.SX32 R125, R109, R131, 0x1, P6 ;  /* 0x000000836d7d7211 */ /* 0x000fc400030f0eff */
[CC--:B------:R-:W-:Y:S01]  /*2cc0*/  IADD3 R110, P6, R101.reuse, R130.reuse, RZ ;  /* 0x00000082656e7210 */ /* 0x0c0fe20007fde0ff */
[----:B------:R1:W-:Y:S01]  /*2cd0*/  STL.64 [R1+0x6b0], R126 ;  /* 0x0006b07e01007387 */ /* 0x0003e20000100a00 */
[-C--:B------:R-:W-:Y:S02]  /*2ce0*/  LEA.HI.X.SX32 R145, R106, R131.reuse, 0x1, P5 ;  /* 0x000000836a917211 */ /* 0x080fe400028f0eff */
[-C--:B------:R-:W-:Y:S02]  /*2cf0*/  LEA.HI.X.SX32 R143, R104, R131.reuse, 0x1, P4 ;  /* 0x00000083688f7211 */ /* 0x080fe400020f0eff */
[----:B------:R-:W-:Y:S02]  /*2d00*/  LEA.HI.X.SX32 R137, R101, R131, 0x1, P1 ;  /* 0x0000008365897211 */ /* 0x000fe400008f0eff */
[-C--:B0-----:R-:W-:Y:S02]  /*2d10*/  IADD3 R134, P3, R113, R130.reuse, RZ ;  /* 0x0000008271867210 */ /* 0x081fe40007f7e0ff */
[----:B------:R-:W-:-:S02]  /*2d20*/  IADD3 R104, P1, R93, R130, RZ ;  /* 0x000000825d687210 */ /* 0x000fc40007f3e0ff */
[-C--:B-1----:R-:W-:Y:S02]  /*2d30*/  IADD3 R126, P2, R111, R130.reuse, RZ ;  /* 0x000000826f7e7210 */ /* 0x082fe40007f5e0ff */
[-C--:B------:R-:W-:Y:S01]  /*2d40*/  LEA.HI.X.SX32 R111, R103, R131.reuse, 0x1, P6 ;  /* 0x00000083676f7211 */ /* 0x080fe200030f0eff */
[----:B------:R-:W-:Y:S01]  /*2d50*/  STL.64 [R1+0x5f0], R124 ;  /* 0x0005f07c01007387 */ /* 0x000fe20000100a00 */
[----:B------:R-:W-:Y:S02]  /*2d60*/  IADD3 R112, P4, R105, R130, RZ ;  /* 0x0000008269707210 */ /* 0x000fe40007f9e0ff */
[-C--:B------:R-:W-:Y:S01]  /*2d70*/  LEA.HI.X.SX32 R135, R99, R131.reuse, 0x1, P3 ;  /* 0x0000008363877211 */ /* 0x080fe200018f0eff */
[----:B------:R-:W-:Y:S01]  /*2d80*/  STL.64 [R1+0x470], R144 ;  /* 0x0004709001007387 */ /* 0x000fe20000100a00 */
[----:B------:R-:W-:-:S03]  /*2d90*/  LEA.HI.X.SX32 R105, R95, R131, 0x1, P1 ;  /* 0x000000835f697211 */ /* 0x000fc600008f0eff */
[----:B------:R0:W-:Y:S04]  /*2da0*/  STL.64 [R1+0x5e8], R110 ;  /* 0x0005e86e01007387 */ /* 0x0001e80000100a00 */
[----:B------:R-:W-:Y:S04]  /*2db0*/  STL.64 [R1+0x468], R142 ;  /* 0x0004688e01007387 */ /* 0x000fe80000100a00 */
[----:B------:R-:W-:Y:S01]  /*2dc0*/  STL.64 [R1+0x460], R136 ;  /* 0x0004608801007387 */ /* 0x000fe20000100a00 */
[----:B0-----:R-:W-:-:S03]  /*2dd0*/  IADD3 R110, P6, R95, R130, RZ ;  /* 0x000000825f6e7210 */ /* 0x001fc60007fde0ff */
[----:B------:R-:W-:Y:S04]  /*2de0*/  STL.64 [R1+0x458], R134 ;  /* 0x0004588601007387 */ /* 0x000fe80000100a00 */
[----:B------:R0:W-:Y:S01]  /*2df0*/  STL.64 [R1+0x5e0], R104 ;  /* 0x0005e06801007387 */ /* 0x0001e20000100a00 */
[-C--:B------:R-:W-:Y:S02]  /*2e00*/  LEA.HI.X.SX32 R111, R96, R131.reuse, 0x1, P6 ;  /* 0x00000083606f7211 */ /* 0x080fe400030f0eff */
[-C--:B------:R-:W-:Y:S02]  /*2e10*/  LEA.HI.X.SX32 R127, R93, R131.reuse, 0x1, P2 ;  /* 0x000000835d7f7211 */ /* 0x080fe400010f0eff */
[-C--:B------:R-:W-:Y:S02]  /*2e20*/  IADD3 R124, P5, R107, R130.reuse, RZ ;  /* 0x000000826b7c7210 */ /* 0x080fe40007fbe0ff */
[-C--:B0-----:R-:W-:Y:S01]  /*2e30*/  IADD3 R104, P1, R87, R130.reuse, RZ ;  /* 0x0000008257687210 */ /* 0x081fe20007f3e0ff */
[----:B------:R0:W-:Y:S03]  /*2e40*/  STL.64 [R1+0x6a8], R110 ;  /* 0x0006a86e01007387 */ /* 0x0001e60000100a00 */
[----:B------:R-:W-:Y:S01]  /*2e50*/  LEA.HI.X.SX32 R105, R89, R131, 0x1, P1 ;  /* 0x0000008359697211 */ /* 0x000fe200008f0eff */
[----:B------:R-:W-:Y:S01]  /*2e60*/  STL.64 [R1+0x450], R126 ;  /* 0x0004507e01007387 */ /* 0x000fe20000100a00 */
[----:B------:R-:W-:-:S02]  /*2e70*/  IADD3 R106, P3, R98, R130, RZ ;  /* 0x00000082626a7210 */ /* 0x000fc40007f7e0ff */
[-C--:B------:R-:W-:Y:S01]  /*2e80*/  LEA.HI.X.SX32 R113, R87, R131.reuse, 0x1, P4 ;  /* 0x0000008357717211 */ /* 0x080fe200020f0eff */
[----:B------:R1:W-:Y:S01]  /*2e90*/  STL.64 [R1+0x5d8], R104 ;  /* 0x0005d86801007387 */ /* 0x0003e20000100a00 */
[-C--:B------:R-:W-:Y:S02]  /*2ea0*/  LEA.HI.X.SX32 R125, R90, R131.reuse, 0x1, P5 ;  /* 0x000000835a7d7211 */ /* 0x080fe400028f0eff */
[-C--:B0-----:R-:W-:Y:S02]  /*2eb0*/  IADD3 R110, P2, R92, R130.reuse, RZ ;  /* 0x000000825c6e7210 */ /* 0x081fe40007f5e0ff */
[-C--:B------:R-:W-:Y:S02]  /*2ec0*/  IADD3 R92, P4, R76, R130.reuse, RZ ;  /* 0x000000824c5c7210 */ /* 0x080fe40007f9e0ff */
[----:B------:R-:W-:Y:S02]  /*2ed0*/  LEA.HI.X.SX32 R107, R188, R131, 0x1, P3 ;  /* 0x00000083bc6b7211 */ /* 0x000fe400018f0eff */
[----:B-1----:R-:W-:-:S02]  /*2ee0*/  IADD3 R104, P1, R78, R130, RZ ;  /* 0x000000824e687210 */ /* 0x002fc40007f3e0ff */
[-C--:B------:R-:W-:Y:S01]  /*2ef0*/  LEA.HI.X.SX32 R93, R78, R131.reuse, 0x1, P4 ;  /* 0x000000834e5d7211 */ /* 0x080fe200020f0eff */
[----:B------:R-:W-:Y:S01]  /*2f00*/  STL.64 [R1+0x448], R124 ;  /* 0x0004487c01007387 */ /* 0x000fe20000100a00 */
[-C--:B------:R-:W-:Y:S02]  /*2f10*/  LEA.HI.X.SX32 R105, R200, R131.reuse, 0x1, P1 ;  /* 0x00000083c8697211 */ /* 0x080fe400008f0eff */
[-C--:B------:R-:W-:Y:S01]  /*2f20*/  IADD3 R90, P3, R74, R130.reuse, RZ ;  /* 0x000000824a5a7210 */ /* 0x080fe20007f7e0ff */
[----:B------:R-:W-:Y:S01]  /*2f30*/  STL.64 [R1+0x440], R112 ;  /* 0x0004407001007387 */ /* 0x000fe20000100a00 */
[-C--:B------:R-:W-:Y:S02]  /*2f40*/  IADD3 R98, P6, R97, R130.reuse, RZ ;  /* 0x0000008261627210 */ /* 0x080fe40007fde0ff */
[----:B------:R-:W-:Y:S01]  /*2f50*/  IADD3 R96, P5, R91, R130, RZ ;  /* 0x000000825b607210 */ /* 0x000fe20007fbe0ff */
[----:B------:R-:W-:Y:S01]  /*2f60*/  STL.64 [R1+0x438], R106 ;  /* 0x0004386a01007387 */ /* 0x000fe20000100a00 */
[----:B------:R-:W-:-:S03]  /*2f70*/  LEA.HI.X.SX32 R91, R76, R131, 0x1, P3 ;  /* 0x000000834c5b7211 */ /* 0x000fc600018f0eff */
[----:B------:R-:W-:Y:S01]  /*2f80*/  STL.64 [R1+0x6a0], R92 ;  /* 0x0006a05c01007387 */ /* 0x000fe20000100a00 */
[----:B------:R-:W-:-:S03]  /*2f90*/  LEA.HI.X.SX32 R99, R74, R131, 0x1, P6 ;  /* 0x000000834a637211 */ /* 0x000fc600030f0eff */
[----:B------:R0:W-:Y:S01]  /*2fa0*/  STL.64 [R1+0x708], R104 ;  /* 0x0007086801007387 */ /* 0x0001e20000100a00 */
[-C--:B------:R-:W-:Y:S02]  /*2fb0*/  LEA.HI.X.SX32 R111, R216, R131.reuse, 0x1, P2 ;  /* 0x00000083d86f7211 */ /* 0x080fe400010f0eff */
[C---:B------:R-:W-:Y:S01]  /*2fc0*/  LEA.HI.X.SX32 R97, R66.reuse, R131, 0x1, P5 ;  /* 0x0000008342617211 */ /* 0x040fe200028f0eff */
[----:B------:R-:W-:Y:S01]  /*2fd0*/  STL.64 [R1+0x430], R98 ;  /* 0x0004306201007387 */ /* 0x000fe20000100a00 */
[----:B0-----:R-:W-:-:S04]  /*2fe0*/  IADD3 R104, P3, R66, R130, RZ ;  /* 0x0000008242687210 */ /* 0x001fc80007f7e0ff */
[----:B------:R-:W-:Y:S01]  /*2ff0*/  LEA.HI.X.SX32 R105, R218, R131, 0x1, P3 ;  /* 0x00000083da697211 */ /* 0x000fe200018f0eff */
[----:B------:R-:W-:Y:S01]  /*3000*/  STL.64 [R1+0x5d0], R90 ;  /* 0x0005d05a01007387 */ /* 0x000fe20000100a00 */
[----:B------:R-:W-:-:S03]  /*3010*/  IADD3 R106, P1, R194, R130, RZ ;  /* 0x00000082c26a7210 */ /* 0x000fc60007f3e0ff */
[----:B------:R0:W-:Y:S04]  /*3020*/  STL.64 [R1+0x5c8], R104 ;  /* 0x0005c86801007387 */ /* 0x0001e80000100a00 */
[----:B------:R-:W-:Y:S01]  /*3030*/  STL.64 [R1+0x428], R110 ;  /* 0x0004286e01007387 */ /* 0x000fe20000100a00 */
[----:B------:R-:W-:-:S03]  /*3040*/  LEA.HI.X.SX32 R107, R230, R131, 0x1, P1 ;  /* 0x00000083e66b7211 */ /* 0x000fc600008f0eff */
[----:B------:R1:W-:Y:S01]  /*3050*/  STL.64 [R1+0x420], R96 ;  /* 0x0004206001007387 */ /* 0x0003e20000100a00 */
[----:B0-----:R-:W-:-:S04]  /*3060*/  IADD3 R104, P3, R60, R130, RZ ;  /* 0x000000823c687210 */ /* 0x001fc80007f7e0ff */
[-C--:B------:R-:W-:Y:S02]  /*3070*/  LEA.HI.X.SX32 R105, R236, R131.reuse, 0x1, P3 ;  /* 0x00000083ec697211 */ /* 0x080fe400018f0eff */
[-C--:B-1----:R-:W-:Y:S01]  /*3080*/  IADD3 R96, P5, R54, R130.reuse, RZ ;  /* 0x0000008236607210 */ /* 0x082fe20007fbe0ff */
[----:B------:R-:W-:Y:S03]  /*3090*/  STL.64 [R1+0x418], R106 ;  /* 0x0004186a01007387 */ /* 0x000fe60000100a00 */
[-C--:B------:R-:W-:Y:S01]  /*30a0*/  LEA.HI.X.SX32 R97, R60, R131.reuse, 0x1, P5 ;  /* 0x000000833c617211 */ /* 0x080fe200028f0eff */
[----:B------:R-:W-:Y:S01]  /*30b0*/  STL.64 [R1+0x698], R104 ;  /* 0x0006986801007387 */ /* 0x000fe20000100a00 */
[-C--:B------:R-:W-:Y:S02]  /*30c0*/  IADD3 R92, P4, R202, R130.reuse, RZ ;  /* 0x00000082ca5c7210 */ /* 0x080fe40007f9e0ff */
[----:B------:R-:W-:Y:S01]  /*30d0*/  IADD3 R98, P6, R208, R130, RZ ;  /* 0x00000082d0627210 */ /* 0x000fe20007fde0ff */
[----:B------:R0:W-:Y:S01]  /*30e0*/  STL.64 [R1+0x5c0], R96 ;  /* 0x0005c06001007387 */ /* 0x0001e20000100a00 */
[----:B------:R-:W-:-:S02]  /*30f0*/  LEA.HI.X.SX32 R93, R54, R131, 0x1, P4 ;  /* 0x00000083365d7211 */ /* 0x000fc400020f0eff */
[-C--:B------:R-:W-:Y:S02]  /*3100*/  LEA.HI.X.SX32 R99, R240, R131.reuse, 0x1, P6 ;  /* 0x00000083f0637211 */ /* 0x080fe400030f0eff */
[-C--:B0-----:R-:W-:Y:S01]  /*3110*/  IADD3 R96, P5, R48, R130.reuse, RZ ;  /* 0x0000008230607210 */ /* 0x081fe20007fbe0ff */
        /* <DEDUP_REMOVED lines=9> */
[----:B------:R0:W-:Y:S03]  /*31b0*/  STL.64 [R1+0x400], R90 ;  /* 0x0004005a01007387 */ /* 0x0001e60000100a00 */
[----:B------:R-:W-:Y:S01]  /*31c0*/  LEA.HI.X.SX32 R97, R246, R131, 0x1, P5 ;  /* 0x00000083f6617211 */ /* 0x000fe200028f0eff */
[----:B------:R1:W-:Y:S04]  /*31d0*/  STL.64 [R1+0x3f8], R106 ;  /* 0x0003f86a01007387 */ /* 0x0003e80000100a00 */
[----:B------:R3:W-:Y:S01]  /*31e0*/  STL.64 [R1+0x738], R96 ;  /* 0x0007386001007387 */ /* 0x0007e20000100a00 */
[----:B0-----:R-:W-:-:S02]  /*31f0*/  IADD3 R90, P2, R40, R130, RZ ;  /* 0x00000082285a7210 */ /* 0x001fc40007f5e0ff */
[-C--:B-1----:R-:W-:Y:S02]  /*3200*/  IADD3 R106, P1, R38, R130.reuse, RZ ;  /* 0x00000082266a7210 */ /* 0x082fe40007f3e0ff */
[-C--:B------:R-:W-:Y:S02]  /*3210*/  LEA.HI.X.SX32 R91, R42, R131.reuse, 0x1, P2 ;  /* 0x000000832a5b7211 */ /* 0x080fe400010f0eff */
[-C--:B---3--:R-:W-:Y:S02]  /*3220*/  IADD3 R96, P5, R36, R130.reuse, RZ ;  /* 0x0000008224607210 */ /* 0x088fe40007fbe0ff */
[-C--:B------:R-:W-:Y:S02]  /*3230*/  LEA.HI.X.SX32 R107, R40, R131.reuse, 0x1, P1 ;  /* 0x00000083286b7211 */ /* 0x080fe400008f0eff */
[----:B------:R-:W-:Y:S01]  /*3240*/  LEA.HI.X.SX32 R97, R38, R131, 0x1, P5 ;  /* 0x0000008326617211 */ /* 0x000fe200028f0eff */
[----:B------:R-:W-:Y:S01]  /*3250*/  STL.64 [R1+0x700], R90 ;  /* 0x0007005a01007387 */ /* 0x000fe20000100a00 */
[----:B------:R-:W-:-:S02]  /*3260*/  IADD3 R104, P3, R232, R130, RZ ;  /* 0x00000082e8687210 */ /* 0x000fc40007f7e0ff */
[-C--:B------:R-:W-:Y:S01]  /*3270*/  IADD3 R92, P4, R238, R130.reuse, RZ ;  /* 0x00000082ee5c7210 */ /* 0x080fe20007f9e0ff */
[----:B------:R-:W-:Y:S01]  /*3280*/  STL.64 [R1+0x690], R106 ;  /* 0x0006906a01007387 */ /* 0x000fe20000100a00 */
[----:B------:R-:W-:-:S03]  /*3290*/  IADD3 R98, P6, R239, R130, RZ ;  /* 0x00000082ef627210 */ /* 0x000fc60007fde0ff */
[----:B------:R0:W-:Y:S01]  /*32a0*/  STL.64 [R1+0x5b0], R96 ;  /* 0x0005b06001007387 */ /* 0x0001e20000100a00 */
[-C--:B------:R-:W-:Y:S02]  /*32b0*/  LEA.HI.X.SX32 R105, R36, R131.reuse, 0x1, P3 ;  /* 0x0000008324697211 */ /* 0x080fe400018f0eff */
[-C--:B------:R-:W-:Y:S02]  /*32c0*/  LEA.HI.X.SX32 R93, R252, R131.reuse, 0x1, P4 ;  /* 0x00000083fc5d7211 */ /* 0x080fe400020f0eff */
[CC--:B------:R-:W-:Y:S02]  /*32d0*/  LEA.HI.X.SX32 R99, R30.reuse, R131.reuse, 0x1, P6 ;  /* 0x000000831e637211 */ /* 0x0c0fe400030f0eff */
[-C--:B0-----:R-:W-:Y:S01]  /*32e0*/  IADD3 R96, P5, R30, R130.reuse, RZ ;  /* 0x000000821e607210 */ /* 0x081fe20007fbe0ff */
[----:B------:R-:W-:Y:S03]  /*32f0*/  STL.64 [R1+0x3f0], R104 ;  /* 0x0003f06801007387 */ /* 0x000fe60000100a00 */
[----:B------:R-:W-:Y:S01]  /*3300*/  LEA.HI.X.SX32 R97, R247, R131, 0x1, P5 ;  /* 0x00000083f7617211 */ /* 0x000fe200028f0eff */
[----:B------:R-:W-:Y:S01]  /*3310*/  STL.64 [R1+0x3e8], R92 ;  /* 0x0003e85c01007387 */ /* 0x000fe20000100a00 */
[----:B------:R-:W-:-:S03]  /*3320*/  IADD3 R90, P2, R248, R130, RZ ;  /* 0x00000082f85a7210 */ /* 0x000fc60007f5e0ff */
[----:B------:R0:W-:Y:S01]  /*3330*/  STL.64 [R1+0x5a8], R96 ;  /* 0x0005a86001007387 */ /* 0x0001e20000100a00 */
[----:B------:R-:W-:-:S03]  /*3340*/  LEA.HI.X.SX32 R91, R241, R131, 0x1, P2 ;  /* 0x00000083f15b7211 */ /* 0x000fc600010f0eff */
[----:B------:R1:W-:Y:S01]  /*3350*/  STL.64 [R1+0x3e0], R98 ;  /* 0x0003e06201007387 */ /* 0x0003e20000100a00 */
[----:B------:R-:W-:Y:S01]  /*3360*/  IMAD R247, R16, 0xf0, RZ ;  /* 0x000000f010f77824 */ /* 0x000fe200078e02ff */
[-C--:B0-----:R-:W-:Y:S02]  /*3370*/  IADD3 R96, P5, R24, R130.reuse, RZ ;  /* 0x0000008218607210 */ /* 0x081fe40007fbe0ff */
[-C--:B-1----:R-:W-:Y:S02]  /*3380*/  IADD3 R98, P6, R22, R130.reuse, RZ ;  /* 0x0000008216627210 */ /* 0x082fe40007fde0ff */
[-C--:B------:R-:W-:Y:S02]  /*3390*/  LEA.HI.X.SX32 R97, R245, R131.reuse, 0x1, P5 ;  /* 0x00000083f5617211 */ /* 0x080fe400028f0eff */
[----:B------:R-:W-:Y:S01]  /*33a0*/  LEA.HI.X.SX32 R99, R24, R131, 0x1, P6 ;  /* 0x0000008318637211 */ /* 0x000fe200030f0eff */
[----:B------:R0:W-:Y:S04]  /*33b0*/  STL.64 [R1+0x3d8], R90 ;  /* 0x0003d85a01007387 */ /* 0x0001e80000100a00 */
[----:B------:R1:W-:Y:S01]  /*33c0*/  STL.64 [R1+0x688], R96 ;  /* 0x0006886001007387 */ /* 0x0003e20000100a00 */
[----:B------:R-:W-:-:S03]  /*33d0*/  IADD3 R106, P1, R249, R130, RZ ;  /* 0x00000082f96a7210 */ /* 0x000fc60007f3e0ff */
[----:B------:R3:W-:Y:S01]  /*33e0*/  STL.64 [R1+0x5a0], R98 ;  /* 0x0005a06201007387 */ /* 0x0007e20000100a00 */
[-C--:B------:R-:W-:Y:S02]  /*33f0*/  IADD3 R104, P3, R250, R130.reuse, RZ ;  /* 0x00000082fa687210 */ /* 0x080fe40007f7e0ff */
[-C--:B0-----:R-:W-:Y:S01]  /*3400*/  IADD3 R90, P2, R243, R130.reuse, RZ ;  /* 0x00000082f35a7210 */ /* 0x081fe20007f5e0ff */
[C---:B------:R-:W-:Y:S01]  /*3410*/  IMAD R243, R16.reuse, 0x75, RZ ;  /* 0x0000007510f37824 */ /* 0x040fe200078e02ff */
[-C--:B-1----:R-:W-:Y:S01]  /*3420*/  IADD3 R96, P5, R247, R130.reuse, RZ ;  /* 0x00000082f7607210 */ /* 0x082fe20007fbe0ff */
[----:B------:R-:W-:Y:S01]  /*3430*/  IMAD R247, R16, 0x3b, RZ ;  /* 0x0000003b10f77824 */ /* 0x000fe200078e02ff */
[-C--:B---3--:R-:W-:Y:S02]  /*3440*/  IADD3 R98, P6, R18, R130.reuse, RZ ;  /* 0x0000008212627210 */ /* 0x088fe40007fde0ff */
[----:B------:R-:W-:Y:S02]  /*3450*/  IADD3 R92, P4, R251, R130, RZ ;  /* 0x00000082fb5c7210 */ /* 0x000fe40007f9e0ff */
[-C--:B------:R-:W-:Y:S01]  /*3460*/  LEA.HI.X.SX32 R99, R247, R131.reuse, 0x1, P6 ;  /* 0x00000083f7637211 */ /* 0x080fe200030f0eff */
[----:B------:R-:W-:Y:S01]  /*3470*/  IMAD R247, R16, 0x77, RZ ;  /* 0x0000007710f77824 */ /* 0x000fe200078e02ff */
[----:B------:R-:W-:-:S02]  /*3480*/  LEA.HI.X.SX32 R107, R22, R131, 0x1, P1 ;  /* 0x00000083166b7211 */ /* 0x000fc400008f0eff */
[-C--:B------:R-:W-:Y:S02]  /*3490*/  LEA.HI.X.SX32 R105, R243, R131.reuse, 0x1, P3 ;  /* 0x00000083f3697211 */ /* 0x080fe400018f0eff */
[-C--:B------:R-:W-:Y:S01]  /*34a0*/  LEA.HI.X.SX32 R93, R18, R131.reuse, 0x1, P4 ;  /* 0x00000083125d7211 */ /* 0x080fe200020f0eff */
[----:B------:R-:W-:Y:S01]  /*34b0*/  STL.64 [R1+0x3d0], R106 ;  /* 0x0003d06a01007387 */ /* 0x000fe20000100a00 */
[----:B------:R-:W-:Y:S01]  /*34c0*/  LEA.HI.X.SX32 R91, R247, R131, 0x1, P2 ;  /* 0x00000083f75b7211 */ /* 0x000fe200010f0eff */
[C---:B------:R-:W-:Y:S02]  /*34d0*/  IMAD R243, R16.reuse, 0xf, RZ ;  /* 0x0000000f10f37824 */ /* 0x040fe400078e02ff */
[----:B------:R-:W-:Y:S04]  /*34e0*/  STL.64 [R1+0x3c8], R104 ;  /* 0x0003c86801007387 */ /* 0x000fe80000100a00 */
[----:B------:R0:W-:Y:S04]  /*34f0*/  STL.64 [R1+0x598], R98 ;  /* 0x0005986201007387 */ /* 0x0001e80000100a00 */
[----:B------:R1:W-:Y:S01]  /*3500*/  STL.64 [R1+0x3c0], R92 ;  /* 0x0003c05c01007387 */ /* 0x0003e20000100a00 */
[----:B------:R-:W-:-:S03]  /*3510*/  IMAD R245, R16, 0xf4, RZ ;  /* 0x000000f410f57824 */ /* 0x000fc600078e02ff */
[----:B------:R3:W-:Y:S01]  /*3520*/  STL.64 [R1+0x3b8], R90 ;  /* 0x0003b85a01007387 */ /* 0x0007e20000100a00 */
[-C--:B0-----:R-:W-:Y:S02]  /*3530*/  IADD3 R98, P6, R19, R130.reuse, RZ ;  /* 0x0000008213627210 */ /* 0x081fe40007fde0ff */
[-C--:B-1----:R-:W-:Y:S02]  /*3540*/  IADD3 R92, P4, R23, R130.reuse, RZ ;  /* 0x00000082175c7210 */ /* 0x082fe40007f9e0ff */
[-C--:B------:R-:W-:Y:S02]  /*3550*/  LEA.HI.X.SX32 R99, R243, R131.reuse, 0x1, P6 ;  /* 0x00000083f3637211 */ /* 0x080fe400030f0eff */
[-C--:B---3--:R-:W-:Y:S01]  /*3560*/  IADD3 R90, P2, R25, R130.reuse, RZ ;  /* 0x00000082195a7210 */ /* 0x088fe20007f5e0ff */
[C---:B------:R-:W-:Y:S01]  /*3570*/  IMAD R247, R16.reuse, 0xf8, RZ ;  /* 0x000000f810f77824 */ /* 0x040fe200078e02ff */
[-C--:B------:R-:W-:Y:S02]  /*3580*/  LEA.HI.X.SX32 R93, R19, R131.reuse, 0x1, P4 ;  /* 0x00000083135d7211 */ /* 0x080fe400020f0eff */
[----:B------:R-:W-:Y:S01]  /*3590*/  LEA.HI.X.SX32 R91, R23, R131, 0x1, P2 ;  /* 0x00000083175b7211 */ /* 0x000fe200010f0eff */
[----:B------:R-:W-:Y:S01]  /*35a0*/  STL.64 [R1+0x6f8], R98 ;  /* 0x0006f86201007387 */ /* 0x000fe20000100a00 */
[----:B------:R-:W-:Y:S01]  /*35b0*/  IADD3 R104, P3, R245, R130, RZ ;  /* 0x00000082f5687210 */ /* 0x000fe20007f7e0ff */
[----:B------:R-:W-:-:S02]  /*35c0*/  IMAD R245, R16, 0xf6, RZ ;  /* 0x000000f610f57824 */ /* 0x000fc400078e02ff */
[----:B------:R0:W-:Y:S01]  /*35d0*/  STL.64 [R1+0x680], R92 ;  /* 0x0006805c01007387 */ /* 0x0001e20000100a00 */
[----:B------:R-:W-:-:S03]  /*35e0*/  IMAD R241, R16, 0xf2, RZ ;  /* 0x000000f210f17824 */ /* 0x000fc600078e02ff */
[----:B------:R1:W-:Y:S01]  /*35f0*/  STL.64 [R1+0x590], R90 ;  /* 0x0005905a01007387 */ /* 0x0003e20000100a00 */
[-C--:B------:R-:W-:Y:S01]  /*3600*/  LEA.HI.X.SX32 R97, R25, R131.reuse, 0x1, P5 ;  /* 0x0000008319617211 */ /* 0x080fe200028f0eff */
[C---:B------:R-:W-:Y:S01]  /*3610*/  IMAD R243, R16.reuse, 0x79, RZ ;  /* 0x0000007910f37824 */ /* 0x040fe200078e02ff */
[-C--:B0-----:R-:W-:Y:S01]  /*3620*/  IADD3 R92, P4, R247, R130.reuse, RZ ;  /* 0x00000082f75c7210 */ /* 0x081fe20007f9e0ff */
[----:B------:R-:W-:Y:S01]  /*3630*/  IMAD R247, R16, 0x3d, RZ ;  /* 0x0000003d10f77824 */ /* 0x000fe200078e02ff */
[-C--:B-1----:R-:W-:Y:S02]  /*3640*/  IADD3 R90, P2, R26, R130.reuse, RZ ;  /* 0x000000821a5a7210 */ /* 0x082fe40007f5e0ff */
[-C--:B------:R-:W-:Y:S01]  /*3650*/  IADD3 R98, P6, R245, R130.reuse, RZ ;  /* 0x00000082f5627210 */ /* 0x080fe20007fde0ff */
[C---:B------:R-:W-:Y:S01]  /*3660*/  IMAD R245, R16.reuse, 0xfc, RZ ;  /* 0x000000fc10f57824 */ /* 0x040fe200078e02ff */
[-C--:B------:R-:W-:Y:S02]  /*3670*/  IADD3 R106, P1, R241, R130.reuse, RZ ;  /* 0x00000082f16a7210 */ /* 0x080fe40007f3e0ff */
[-C--:B------:R-:W-:Y:S01]  /*3680*/  LEA.HI.X.SX32 R91, R247, R131.reuse, 0x1, P2 ;  /* 0x00000083f75b7211 */ /* 0x080fe200010f0eff */
[----:B------:R-:W-:Y:S01]  /*3690*/  STL.64 [R1+0x3b0], R96 ;  /* 0x0003b06001007387 */ /* 0x000fe20000100a00 */
[-C--:B------:R-:W-:Y:S01]  /*36a0*/  LEA.HI.X.SX32 R107, R243, R131.reuse, 0x1, P1 ;  /* 0x00000083f36b7211 */ /* 0x080fe200008f0eff */
[C---:B------:R-:W-:Y:S01]  /*36b0*/  IMAD R247, R16.reuse, 0x1f, RZ ;  /* 0x0000001f10f77824 */ /* 0x040fe200078e02ff */
[----:B------:R-:W-:Y:S01]  /*36c0*/  IADD3 R18, P1, R245, R130, RZ ;  /* 0x00000082f5127210 */ /* 0x000fe20007f3e0ff */
[----:B------:R0:W-:Y:S01]  /*36d0*/  STL.64 [R1+0x588], R90 ;  /* 0x0005885a01007387 */ /* 0x0001e20000100a00 */
[----:B------:R-:W-:Y:S01]  /*36e0*/  IMAD R245, R16, 0x7b, RZ ;  /* 0x0000007b10f57824 */ /* 0x000fe200078e02ff */
[----:B------:R-:W-:-:S02]  /*36f0*/  LEA.HI.X.SX32 R105, R26, R131, 0x1, P3 ;  /* 0x000000831a697211 */ /* 0x000fc400018f0eff */
[-C--:B------:R-:W-:Y:S02]  /*3700*/  IADD3 R22, P3, R28, R130.reuse, RZ ;  /* 0x000000821c167210 */ /* 0x080fe40007f7e0ff */
[-C--:B------:R-:W-:Y:S02]  /*3710*/  LEA.HI.X.SX32 R99, R245, R131.reuse, 0x1, P6 ;  /* 0x00000083f5637211 */ /* 0x080fe400030f0eff */
[CC--:B0-----:R-:W-:Y:S01]  /*3720*/  IADD3 R90, P2, R27.reuse, R130.reuse, RZ ;  /* 0x000000821b5a7210 */ /* 0x0c1fe20007f5e0ff */
[----:B------:R-:W-:Y:S01]  /*3730*/  IMAD R241, R16, 0xfa, RZ ;  /* 0x000000fa10f17824 */ /* 0x000fe200078e02ff */
[-C--:B------:R-:W-:Y:S02]  /*3740*/  LEA.HI.X.SX32 R23, R27, R131.reuse, 0x1, P3 ;  /* 0x000000831b177211 */ /* 0x080fe400018f0eff */
[-C--:B------:R-:W-:Y:S01]  /*3750*/  LEA.HI.X.SX32 R91, R247, R131.reuse, 0x1, P2 ;  /* 0x00000083f75b7211 */ /* 0x080fe200010f0eff */
[----:B------:R-:W-:Y:S01]  /*3760*/  STL.64 [R1+0x3a8], R106 ;  /* 0x0003a86a01007387 */ /* 0x000fe20000100a00 */
[----:B------:R-:W-:Y:S01]  /*3770*/  LEA.HI.X.SX32 R93, R28, R131, 0x1, P4 ;  /* 0x000000831c5d7211 */ /* 0x000fe200020f0eff */
[C---:B------:R-:W-:Y:S01]  /*3780*/  IMAD R247, R16.reuse, 0x3f, RZ ;  /* 0x0000003f10f77824 */ /* 0x040fe200078e02ff */
[----:B------:R-:W-:Y:S01]  /*3790*/  IADD3 R24, P6, R29, R130, RZ ;  /* 0x000000821d187210 */ /* 0x000fe20007fde0ff */
[----:B------:R-:W-:Y:S01]  /*37a0*/  STL.64 [R1+0x3a0], R104 ;  /* 0x0003a06801007387 */ /* 0x000fe20000100a00 */
[----:B------:R-:W-:Y:S01]  /*37b0*/  MOV R243, c[0x0][0x1a4] ;  /* 0x0000690000f37a02 */ /* 0x000fe20000000f00 */
[----:B------:R-:W-:-:S02]  /*37c0*/  IMAD R245, R16, 0x7d, RZ ;  /* 0x0000007d10f57824 */ /* 0x000fc400078e02ff */
[----:B------:R-:W-:Y:S01]  /*37d0*/  STL.64 [R1+0x678], R90 ;  /* 0x0006785a01007387 */ /* 0x000fe20000100a00 */
[----:B------:R-:W-:-:S03]  /*37e0*/  IADD3 R96, P5, R241, R130, RZ ;  /* 0x00000082f1607210 */ /* 0x000fc60007fbe0ff */
[----:B------:R-:W-:Y:S01]  /*37f0*/  STL.64 [R1+0x398], R98 ;  /* 0x0003986201007387 */ /* 0x000fe20000100a00 */
[----:B------:R-:W-:-:S03]  /*3800*/  LEA.HI.X.SX32 R25, R247, R131, 0x1, P6 ;  /* 0x00000083f7197211 */ /* 0x000fc600030f0eff */
[----:B------:R-:W-:Y:S01]  /*3810*/  STL.64 [R1+0x580], R22 ;  /* 0x0005801601007387 */ /* 0x000fe20000100a00 */
[----:B------:R-:W-:Y:S02]  /*3820*/  MOV R247, c[0x0][0x1a4] ;  /* 0x0000690000f77a02 */ /* 0x000fe40000000f00 */
[----:B------:R-:W-:Y:S01]  /*3830*/  SHF.L.U32 R243, R243, 0x2, RZ ;  /* 0x00000002f3f37819 */ /* 0x000fe200000006ff */
[----:B------:R0:W-:Y:S01]  /*3840*/  STL.64 [R1+0x390], R92 ;  /* 0x0003905c01007387 */ /* 0x0001e20000100a00 */
[----:B------:R-:W-:Y:S02]  /*3850*/  LEA.HI.X.SX32 R97, R245, R131, 0x1, P5 ;  /* 0x00000083f5617211 */ /* 0x000fe400028f0eff */
[CC--:B------:R-:W-:Y:S02]  /*3860*/  LEA R26, P5, R16.reuse, R130.reuse, 0x4 ;  /* 0x00000082101a7211 */ /* 0x0c0fe400078a20ff */
[----:B------:R-:W-:Y:S02]  /*3870*/  SHF.L.U32 R247, R247, 0x3, RZ ;  /* 0x00000003f7f77819 */ /* 0x000fe400000006ff */
[----:B0-----:R-:W-:-:S02]  /*3880*/  LEA R92, P4, R16, R130, 0x3 ;  /* 0x00000082105c7211 */ /* 0x001fc400078818ff */
[-C--:B------:R-:W-:Y:S02]  /*3890*/  IADD3 R90, P2, R31, R130.reuse, RZ ;  /* 0x000000821f5a7210 */ /* 0x080fe40007f5e0ff */
[-C--:B------:R-:W-:Y:S01]  /*38a0*/  LEA.HI.X.SX32 R93, R243, R131.reuse, 0x1, P4 ;  /* 0x00000083f35d7211 */ /* 0x080fe200020f0eff */
[----:B------:R-:W-:Y:S01]  /*38b0*/  IMAD.MOV.U32 R243, RZ, RZ, c[0x0][0x1a4] ;  /* 0x00006900fff37624 */ /* 0x000fe200078e00ff */
[C---:B------:R-:W-:Y:S02]  /*38c0*/  LEA R22, P3, R16.reuse, R130, 0x2 ;  /* 0x0000008210167211 */ /* 0x040fe400078610ff */
[-C--:B------:R-:W-:Y:S01]  /*38d0*/  LEA.HI.X.SX32 R19, R29, R131.reuse, 0x1, P1 ;  /* 0x000000831d137211 */ /* 0x080fe200008f0eff */
[----:B------:R0:W-:Y:S01]  /*38e0*/  STL.64 [R1+0x578], R24 ;  /* 0x0005781801007387 */ /* 0x0001e20000100a00 */
[-C--:B------:R-:W-:Y:S01]  /*38f0*/  LEA.HI.X.SX32 R27, R247, R131.reuse, 0x1, P5 ;  /* 0x00000083f71b7211 */ /* 0x080fe200028f0eff */
[----:B------:R-:W-:Y:S01]  /*3900*/  IMAD R245, R17, 0x82, RZ ;  /* 0x0000008211f57824 */ /* 0x000fe200078e02ff */
[----:B------:R-:W-:Y:S01]  /*3910*/  MOV R247, c[0x0][0x1a4] ;  /* 0x0000690000f77a02 */ /* 0x000fe20000000f00 */
[----:B------:R-:W-:Y:S01]  /*3920*/  STL.64 [R1+0x388], R96 ;  /* 0x0003886001007387 */ /* 0x000fe20000100a00 */
[----:B------:R-:W-:-:S02]  /*3930*/  LEA.HI.X.SX32 R91, R16, R131, 0x1, P2 ;  /* 0x00000083105b7211 */ /* 0x000fc400010f0eff */
[----:B------:R-:W-:Y:S01]  /*3940*/  SHF.L.U32 R243, R243, 0x4, RZ ;  /* 0x00000004f3f37819 */ /* 0x000fe200000006ff */
[----:B------:R1:W-:Y:S01]  /*3950*/  STL.64 [R1+0x380], R18 ;  /* 0x0003801201007387 */ /* 0x0003e20000100a00 */
[----:B------:R-:W-:Y:S02]  /*3960*/  LEA.HI.X.SX32 R23, R31, R131, 0x1, P3 ;  /* 0x000000831f177211 */ /* 0x000fe400018f0eff */
[----:B0-----:R-:W-:Y:S02]  /*3970*/  LEA R24, P6, R16, R130, 0x5 ;  /* 0x0000008210187211 */ /* 0x001fe400078c28ff */
[----:B------:R-:W-:Y:S01]  /*3980*/  SHF.L.U32 R247, R247, 0x5, RZ ;  /* 0x00000005f7f77819 */ /* 0x000fe200000006ff */
[----:B------:R-:W-:Y:S01]  /*3990*/  STL.64 [R1+0x768], R90 ;  /* 0x0007685a01007387 */ /* 0x000fe20000100a00 */
[----:B------:R-:W-:Y:S02]  /*39a0*/  MOV R241, c[0x0][0x1a4] ;  /* 0x0000690000f17a02 */ /* 0x000fe40000000f00 */
[----:B--2---:R-:W-:-:S02]  /*39b0*/  IADD3 R28, P4, R245, R132, RZ ;  /* 0x00000084f51c7210 */ /* 0x004fc40007f9e0ff */
[----:B-1----:R-:W-:Y:S01]  /*39c0*/  LEA R18, P1, R16, R130, 0x6 ;  /* 0x0000008210127211 */ /* 0x002fe200078230ff */
[----:B------:R-:W-:Y:S01]  /*39d0*/  IMAD R245, R17, 0x86, RZ ;  /* 0x0000008611f57824 */ /* 0x000fe200078e02ff */
[-C--:B------:R-:W-:Y:S01]  /*39e0*/  LEA.HI.X.SX32 R25, R243, R131.reuse, 0x1, P6 ;  /* 0x00000083f3197211 */ /* 0x080fe200030f0eff */
[----:B------:R0:W-:Y:S01]  /*39f0*/  STL.64 [R1+0x760], R22 ;  /* 0x0007601601007387 */ /* 0x0001e20000100a00 */
[----:B------:R-:W-:Y:S01]  /*3a00*/  LEA.HI.X.SX32 R19, R247, R131, 0x1, P1 ;  /* 0x00000083f7137211 */ /* 0x000fe200008f0eff */
[----:B------:R-:W-:Y:S01]  /*3a10*/  IMAD R241, R241, 0xfe, RZ ;  /* 0x000000fef1f17824 */ /* 0x000fe200078e02ff */
[----:B------:R-:W-:Y:S01]  /*3a20*/  MOV R247, c[0x0][0x1a4] ;  /* 0x0000690000f77a02 */ /* 0x000fe20000000f00 */
[----:B------:R-:W-:Y:S01]  /*3a30*/  STL.64 [R1+0x750], R92 ;  /* 0x0007505c01007387 */ /* 0x000fe20000100a00 */
[----:B------:R-:W-:-:S03]  /*3a40*/  IMAD R243, R17, 0x88, RZ ;  /* 0x0000008811f37824 */ /* 0x000fc600078e02ff */
[----:B------:R-:W-:Y:S04]  /*3a50*/  STL.64 [R1+0x730], R26 ;  /* 0x0007301a01007387 */ /* 0x000fe80000100a00 */
[----:B------:R1:W-:Y:S01]  /*3a60*/  STL.64 [R1+0x6f0], R24 ;  /* 0x0006f01801007387 */ /* 0x0003e20000100a00 */
[----:B------:R-:W-:Y:S01]  /*3a70*/  IMAD R247, R247, 0x7f, RZ ;  /* 0x0000007ff7f77824 */ /* 0x000fe200078e02ff */
[-C--:B0-----:R-:W-:Y:S01]  /*3a80*/  IADD3 R22, P3, R241, R130.reuse, RZ ;  /* 0x00000082f1167210 */ /* 0x081fe20007f7e0ff */
[----:B------:R-:W-:Y:S01]  /*3a90*/  IMAD R241, R17, 0x84, RZ ;  /* 0x0000008411f17824 */ /* 0x000fe200078e02ff */
[----:B------:R-:W-:Y:S01]  /*3aa0*/  LEA R90, P2, R16, R130, 0x7 ;  /* 0x00000082105a7211 */ /* 0x000fe200078438ff */
[----:B------:R0:W-:Y:S01]  /*3ab0*/  STL.64 [R1+0x670], R18 ;  /* 0x0006701201007387 */ /* 0x0001e20000100a00 */
[----:B-1----:R-:W-:-:S02]  /*3ac0*/  IADD3 R24, P6, R245, R132, RZ ;  /* 0x00000084f5187210 */ /* 0x002fc40007fde0ff */
[----:B------:R-:W-:Y:S02]  /*3ad0*/  MOV R245, c[0x0][0x1a4] ;  /* 0x0000690000f57a02 */ /* 0x000fe40000000f00 */
[-C--:B0-----:R-:W-:Y:S02]  /*3ae0*/  IADD3 R18, P1, R243, R132.reuse, RZ ;  /* 0x00000084f3127210 */ /* 0x081fe40007f3e0ff */
[----:B------:R-:W-:Y:S01]  /*3af0*/  SHF.L.U32 R245, R245, 0x6, RZ ;  /* 0x00000006f5f57819 */ /* 0x000fe200000006ff */
[----:B------:R-:W-:Y:S01]  /*3b00*/  IMAD R243, R17, 0x41, RZ ;  /* 0x0000004111f37824 */ /* 0x000fe200078e02ff */
[-C--:B------:R-:W-:Y:S01]  /*3b10*/  LEA.HI.X.SX32 R23, R247, R131.reuse, 0x1, P3 ;  /* 0x00000083f7177211 */ /* 0x080fe200018f0eff */
[----:B------:R-:W-:Y:S01]  /*3b20*/  IMAD R247, R17, 0x21, RZ ;  /* 0x0000002111f77824 */ /* 0x000fe200078e02ff */
[----:B------:R-:W-:Y:S02]  /*3b30*/  LEA.HI.X.SX32 R91, R245, R131, 0x1, P2 ;  /* 0x00000083f55b7211 */ /* 0x000fe400010f0eff */
[----:B------:R-:W-:-:S02]  /*3b40*/  IADD3 R30, P2, R32, R132, RZ ;  /* 0x00000084201e7210 */ /* 0x000fc40007f5e0ff */
[----:B------:R-:W-:Y:S01]  /*3b50*/  IADD3 R26, P5, R241, R132, RZ ;  /* 0x00000084f11a7210 */ /* 0x000fe20007fbe0ff */
[----:B------:R-:W-:Y:S01]  /*3b60*/  IMAD R241, R17, 0x8a, RZ ;  /* 0x0000008a11f17824 */ /* 0x000fe200078e02ff */
[-C--:B------:R-:W-:Y:S01]  /*3b70*/  LEA.HI.X.SX32 R29, R243, R133.reuse, 0x1, P4 ;  /* 0x00000085f31d7211 */ /* 0x080fe200020f0eff */
[----:B------:R-:W-:Y:S01]  /*3b80*/  IMAD R245, R17, 0x8c, RZ ;  /* 0x0000008c11f57824 */ /* 0x000fe200078e02ff */
[-C--:B------:R-:W-:Y:S01]  /*3b90*/  LEA.HI.X.SX32 R31, R247, R133.reuse, 0x1, P2 ;  /* 0x00000085f71f7211 */ /* 0x080fe200010f0eff */
[----:B------:R-:W-:Y:S01]  /*3ba0*/  STL.64 [R1+0x570], R90 ;  /* 0x0005705a01007387 */ /* 0x000fe20000100a00 */
[----:B------:R-:W-:-:S03]  /*3bb0*/  LEA.HI.X.SX32 R27, R32, R133, 0x1, P5 ;  /* 0x00000085201b7211 */ /* 0x000fc600028f0eff */
[----:B------:R0:W-:Y:S04]  /*3bc0*/  STL.64 [R1+0x378], R22 ;  /* 0x0003781601007387 */ /* 0x0001e80000100a00 */
[----:B------:R1:W-:Y:S04]  /*3bd0*/  STL.64 [R1+0x170], R28 ;  /* 0x0001701c01007387 */ /* 0x0003e80000100a00 */
[----:B------:R2:W-:Y:S01]  /*3be0*/  STL.64 [R1+0x270], R30 ;  /* 0x0002701e01007387 */ /* 0x0005e20000100a00 */
[-C--:B0-----:R-:W-:Y:S01]  /*3bf0*/  IADD3 R22, P3, R241, R132.reuse, RZ ;  /* 0x00000084f1167210 */ /* 0x081fe20007f7e0ff */
[----:B------:R-:W-:Y:S01]  /*3c00*/  IMAD R241, R17, 0x43, RZ ;  /* 0x0000004311f17824 */ /* 0x000fe200078e02ff */
[-C--:B-1----:R-:W-:Y:S01]  /*3c10*/  IADD3 R28, P4, R245, R132.reuse, RZ ;  /* 0x00000084f51c7210 */ /* 0x082fe20007f9e0ff */
[----:B------:R-:W-:Y:S01]  /*3c20*/  IMAD R245, R17, 0x11, RZ ;  /* 0x0000001111f57824 */ /* 0x000fe200078e02ff */
[----:B------:R0:W-:Y:S01]  /*3c30*/  STL.64 [R1+0x168], R26 ;  /* 0x0001681a01007387 */ /* 0x0001e20000100a00 */
[----:B--2---:R-:W-:-:S02]  /*3c40*/  IADD3 R30, P2, R33, R132, RZ ;  /* 0x00000084211e7210 */ /* 0x004fc40007f5e0ff */
[-C--:B------:R-:W-:Y:S01]  /*3c50*/  LEA.HI.X.SX32 R25, R241, R133.reuse, 0x1, P6 ;  /* 0x00000085f1197211 */ /* 0x080fe200030f0eff */
[----:B------:R-:W-:Y:S01]  /*3c60*/  IMAD R247, R17, 0x90, RZ ;  /* 0x0000009011f77824 */ /* 0x000fe200078e02ff */
[-C--:B------:R-:W-:Y:S01]  /*3c70*/  LEA.HI.X.SX32 R31, R245, R133.reuse, 0x1, P2 ;  /* 0x00000085f51f7211 */ /* 0x080fe200010f0eff */
[----:B------:R-:W-:Y:S01]  /*3c80*/  IMAD R243, R17, 0x8e, RZ ;  /* 0x0000008e11f37824 */ /* 0x000fe200078e02ff */
[-C--:B0-----:R-:W-:Y:S01]  /*3c90*/  IADD3 R26, P5, R34, R132.reuse, RZ ;  /* 0x00000084221a7210 */ /* 0x081fe20007fbe0ff */
[----:B------:R0:W-:Y:S03]  /*3ca0*/  STL.64 [R1+0x160], R24 ;  /* 0x0001601801007387 */ /* 0x0001e60000100a00 */
[----:B------:R-:W-:Y:S01]  /*3cb0*/  LEA.HI.X.SX32 R27, R33, R133, 0x1, P5 ;  /* 0x00000085211b7211 */ /* 0x000fe200028f0eff */
[----:B------:R1:W-:Y:S04]  /*3cc0*/  STL.64 [R1+0x2f0], R30 ;  /* 0x0002f01e01007387 */ /* 0x0003e80000100a00 */
[----:B------:R2:W-:Y:S01]  /*3cd0*/  STL.64 [R1+0x268], R26 ;  /* 0x0002681a01007387 */ /* 0x0005e20000100a00 */
[-C--:B0-----:R-:W-:Y:S01]  /*3ce0*/  IADD3 R24, P6, R243, R132.reuse, RZ ;  /* 0x00000084f3187210 */ /* 0x081fe20007fde0ff */
[----:B------:R-:W-:Y:S01]  /*3cf0*/  IMAD R243, R17, 0x45, RZ ;  /* 0x0000004511f37824 */ /* 0x000fe200078e02ff */
[-C--:B-1----:R-:W-:Y:S01]  /*3d00*/  IADD3 R30, P2, R247, R132.reuse, RZ ;  /* 0x00000084f71e7210 */ /* 0x082fe20007f5e0ff */
[----:B------:R-:W-:Y:S01]  /*3d10*/  IMAD R247, R17, 0x23, RZ ;  /* 0x0000002311f77824 */ /* 0x000fe200078e02ff */
[----:B--2---:R-:W-:-:S02]  /*3d20*/  IADD3 R26, P5, R35, R132, RZ ;  /* 0x00000084231a7210 */ /* 0x004fc40007fbe0ff */
[-C--:B------:R-:W-:Y:S02]  /*3d30*/  LEA.HI.X.SX32 R19, R34, R133.reuse, 0x1, P1 ;  /* 0x0000008522137211 */ /* 0x080fe400008f0eff */
[-C--:B------:R-:W-:Y:S01]  /*3d40*/  LEA.HI.X.SX32 R27, R247, R133.reuse, 0x1, P5 ;  /* 0x00000085f71b7211 */ /* 0x080fe200028f0eff */
[----:B------:R-:W-:Y:S01]  /*3d50*/  IMAD R247, R17, 0x47, RZ ;  /* 0x0000004711f77824 */ /* 0x000fe200078e02ff */
        /* <DEDUP_REMOVED lines=13> */
[-C--:B--2---:R-:W-:Y:S01]  /*3e30*/  IADD3 R24, P6, R41, R132.reuse, RZ ;  /* 0x0000008429187210 */ /* 0x084fe20007fde0ff */
[----:B------:R-:W-:Y:S01]  /*3e40*/  IMAD R241, R17, 0x92, RZ ;  /* 0x0000009211f17824 */ /* 0x000fe200078e02ff */
[-C--:B------:R-:W-:Y:S01]  /*3e50*/  LEA.HI.X.SX32 R29, R37, R133.reuse, 0x1, P4 ;  /* 0x00000085251d7211 */ /* 0x080fe200020f0eff */
[----:B------:R-:W-:Y:S01]  /*3e60*/  IMAD R247, R17, 0x98, RZ ;  /* 0x0000009811f77824 */ /* 0x000fe200078e02ff */
[-C--:B------:R-:W-:Y:S01]  /*3e70*/  LEA.HI.X.SX32 R25, R39, R133.reuse, 0x1, P6 ;  /* 0x0000008527197211 */ /* 0x080fe200030f0eff */
[----:B------:R0:W-:Y:S01]  /*3e80*/  STL.64 [R1+0x330], R26 ;  /* 0x0003301a01007387 */ /* 0x0001e20000100a00 */
[-C--:B------:R-:W-:Y:S01]  /*3e90*/  IADD3 R22, P3, R245, R132.reuse, RZ ;  /* 0x00000084f5167210 */ /* 0x080fe20007f7e0ff */
[----:B------:R-:W-:Y:S01]  /*3ea0*/  IMAD R245, R17, 0x96, RZ ;  /* 0x0000009611f57824 */ /* 0x000fe200078e02ff */
[----:B------:R-:W-:Y:S01]  /*3eb0*/  IADD3 R18, P1, R241, R132, RZ ;  /* 0x00000084f1127210 */ /* 0x000fe20007f3e0ff */
[----:B------:R1:W-:Y:S01]  /*3ec0*/  STL.64 [R1+0x2e8], R28 ;  /* 0x0002e81c01007387 */ /* 0x0003e20000100a00 */
[----:B------:R-:W-:Y:S01]  /*3ed0*/  IMAD R243, R17, 0x49, RZ ;  /* 0x0000004911f37824 */ /* 0x000fe200078e02ff */
[-C--:B------:R-:W-:Y:S01]  /*3ee0*/  LEA.HI.X.SX32 R31, R41, R133.reuse, 0x1, P2 ;  /* 0x00000085291f7211 */ /* 0x080fe200010f0eff */
[----:B------:R-:W-:Y:S01]  /*3ef0*/  IMAD R241, R17, 0x9a, RZ ;  /* 0x0000009a11f17824 */ /* 0x000fe200078e02ff */
[----:B------:R2:W-:Y:S02]  /*3f00*/  STL.64 [R1+0x258], R24 ;  /* 0x0002581801007387 */ /* 0x0005e40000100a00 */
[----:B------:R-:W-:-:S02]  /*3f10*/  LEA.HI.X.SX32 R19, R243, R133, 0x1, P1 ;  /* 0x00000085f3137211 */ /* 0x000fc400008f0eff */
[-C--:B0-----:R-:W-:Y:S02]  /*3f20*/  IADD3 R26, P5, R245, R132.reuse, RZ ;  /* 0x00000084f51a7210 */ /* 0x081fe40007fbe0ff */
[-C--:B-1----:R-:W-:Y:S01]  /*3f30*/  IADD3 R28, P4, R247, R132.reuse, RZ ;  /* 0x00000084f71c7210 */ /* 0x082fe20007f9e0ff */
[----:B------:R-:W-:Y:S01]  /*3f40*/  IMAD R247, R17, 0x25, RZ ;  /* 0x0000002511f77824 */ /* 0x000fe200078e02ff */
[-C--:B--2---:R-:W-:Y:S01]  /*3f50*/  IADD3 R24, P6, R43, R132.reuse, RZ ;  /* 0x000000842b187210 */ /* 0x084fe20007fde0ff */
[----:B------:R-:W-:Y:S01]  /*3f60*/  IMAD R245, R17, 0x9c, RZ ;  /* 0x0000009c11f57824 */ /* 0x000fe200078e02ff */
[----:B------:R0:W-:Y:S02]  /*3f70*/  STL.64 [R1+0x138], R30 ;  /* 0x0001381e01007387 */ /* 0x0001e40000100a00 */
[-C--:B------:R-:W-:Y:S02]  /*3f80*/  LEA.HI.X.SX32 R25, R247, R133.reuse, 0x1, P6 ;  /* 0x00000085f7197211 */ /* 0x080fe400030f0eff */
[----:B------:R-:W-:Y:S01]  /*3f90*/  LEA.HI.X.SX32 R23, R43, R133, 0x1, P3 ;  /* 0x000000852b177211 */ /* 0x000fe200018f0eff */
[----:B------:R1:W-:Y:S01]  /*3fa0*/  STL.64 [R1+0x130], R18 ;  /* 0x0001301201007387 */ /* 0x0003e20000100a00 */
[----:B0-----:R-:W-:Y:S01]  /*3fb0*/  IADD3 R30, P2, R241, R132, RZ ;  /* 0x00000084f11e7210 */ /* 0x001fe20007f5e0ff */
[----:B------:R-:W-:-:S02]  /*3fc0*/  IMAD R241, R17, 0x4b, RZ ;  /* 0x0000004b11f17824 */ /* 0x000fc400078e02ff */
[----:B------:R0:W-:Y:S01]  /*3fd0*/  STL.64 [R1+0x250], R24 ;  /* 0x0002501801007387 */ /* 0x0001e20000100a00 */
[-C--:B-1----:R-:W-:Y:S01]  /*3fe0*/  IADD3 R18, P1, R245, R132.reuse, RZ ;  /* 0x00000084f5127210 */ /* 0x082fe20007f3e0ff */
[----:B------:R-:W-:Y:S01]  /*3ff0*/  IMAD R245, R17, 0x13, RZ ;  /* 0x0000001311f57824 */ /* 0x000fe200078e02ff */
[-C--:B------:R-:W-:Y:S01]  /*4000*/  LEA.HI.X.SX32 R27, R241, R133.reuse, 0x1, P5 ;  /* 0x00000085f11b7211 */ /* 0x080fe200028f0eff */
[----:B------:R1:W-:Y:S01]  /*4010*/  STL.64 [R1+0x128], R22 ;  /* 0x0001281601007387 */ /* 0x0003e20000100a00 */
[C---:B------:R-:W-:Y:S01]  /*4020*/  IMAD R243, R17.reuse, 0x9e, RZ ;  /* 0x0000009e11f37824 */ /* 0x040fe200078e02ff */
[----:B0-----:R-:W-:Y:S01]  /*4030*/  IADD3 R24, P6, R44, R132, RZ ;  /* 0x000000842c187210 */ /* 0x001fe20007fde0ff */
[----:B------:R-:W-:Y:S01]  /*4040*/  IMAD R247, R17, 0xa0, RZ ;  /* 0x000000a011f77824 */ /* 0x000fe200078e02ff */
[----:B------:R0:W-:Y:S02]  /*4050*/  STL.64 [R1+0x120], R26 ;  /* 0x0001201a01007387 */ /* 0x0001e40000100a00 */
[----:B------:R-:W-:-:S02]  /*4060*/  LEA.HI.X.SX32 R25, R245, R133, 0x1, P6 ;  /* 0x00000085f5197211 */ /* 0x000fc400030f0eff */
[----:B-1----:R-:W-:-:S04]  /*4070*/  IADD3 R22, P3, R45, R132, RZ ;  /* 0x000000842d167210 */ /* 0x002fc80007f7e0ff */
[-C--:B------:R-:W-:Y:S01]  /*4080*/  LEA.HI.X.SX32 R23, R44, R133.reuse, 0x1, P3 ;  /* 0x000000852c177211 */ /* 0x080fe200018f0eff */
[----:B------:R1:W-:Y:S01]  /*4090*/  STL.64 [R1+0x2e0], R24 ;  /* 0x0002e01801007387 */ /* 0x0003e20000100a00 */
[-C--:B0-----:R-:W-:Y:S01]  /*40a0*/  IADD3 R26, P5, R243, R132.reuse, RZ ;  /* 0x00000084f31a7210 */ /* 0x081fe20007fbe0ff */
[----:B------:R-:W-:Y:S02]  /*40b0*/  IMAD R243, R17, 0x4d, RZ ;  /* 0x0000004d11f37824 */ /* 0x000fe400078e02ff */
[----:B------:R0:W-:Y:S01]  /*40c0*/  STL.64 [R1+0x248], R22 ;  /* 0x0002481601007387 */ /* 0x0001e20000100a00 */
[-C--:B------:R-:W-:Y:S01]  /*40d0*/  LEA.HI.X.SX32 R29, R45, R133.reuse, 0x1, P4 ;  /* 0x000000852d1d7211 */ /* 0x080fe200020f0eff */
[----:B------:R-:W-:Y:S01]  /*40e0*/  IMAD R245, R17, 0xa4, RZ ;  /* 0x000000a411f57824 */ /* 0x000fe200078e02ff */
[-C--:B------:R-:W-:Y:S02]  /*40f0*/  LEA.HI.X.SX32 R31, R243, R133.reuse, 0x1, P2 ;  /* 0x00000085f31f7211 */ /* 0x080fe400010f0eff */
[-C--:B-1----:R-:W-:Y:S01]  /*4100*/  IADD3 R24, P6, R247, R132.reuse, RZ ;  /* 0x00000084f7187210 */ /* 0x082fe20007fde0ff */
[----:B------:R-:W-:Y:S01]  /*4110*/  IMAD R247, R17, 0x27, RZ ;  /* 0x0000002711f77824 */ /* 0x000fe200078e02ff */
[C---:B0-----:R-:W-:Y:S01]  /*4120*/  IADD3 R22, P3, R46.reuse, R132, RZ ;  /* 0x000000842e167210 */ /* 0x041fe20007f7e0ff */
[----:B------:R-:W-:Y:S03]  /*4130*/  STL.64 [R1+0x118], R28 ;  /* 0x0001181c01007387 */ /* 0x000fe60000100a00 */
[-C--:B------:R-:W-:Y:S01]  /*4140*/  LEA.HI.X.SX32 R23, R247, R133.reuse, 0x1, P3 ;  /* 0x00000085f7177211 */ /* 0x080fe200018f0eff */
[----:B------:R0:W-:Y:S01]  /*4150*/  STL.64 [R1+0x110], R30 ;  /* 0x0001101e01007387 */ /* 0x0001e20000100a00 */
[----:B------:R-:W-:Y:S01]  /*4160*/  IMAD R247, R17, 0x5, RZ ;  /* 0x0000000511f77824 */ /* 0x000fe200078e02ff */
[----:B------:R-:W-:-:S02]  /*4170*/  LEA.HI.X.SX32 R19, R46, R133, 0x1, P1 ;  /* 0x000000852e137211 */ /* 0x000fc400008f0eff */
[----:B------:R1:W-:Y:S01]  /*4180*/  STL.64 [R1+0x240], R22 ;  /* 0x0002401601007387 */ /* 0x0003e20000100a00 */
[-C--:B0-----:R-:W-:Y:S01]  /*4190*/  IADD3 R30, P2, R245, R132.reuse, RZ ;  /* 0x00000084f51e7210 */ /* 0x081fe20007f5e0ff */
[----:B------:R-:W-:Y:S01]  /*41a0*/  IMAD R245, R17, 0x4f, RZ ;  /* 0x0000004f11f57824 */ /* 0x000fe200078e02ff */
[----:B-1----:R-:W-:-:S04]  /*41b0*/  IADD3 R22, P3, R47, R132, RZ ;  /* 0x000000842f167210 */ /* 0x002fc80007f7e0ff */
[-C--:B------:R-:W-:Y:S02]  /*41c0*/  LEA.HI.X.SX32 R27, R245, R133.reuse, 0x1, P5 ;  /* 0x00000085f51b7211 */ /* 0x080fe400028f0eff */
[----:B------:R-:W-:Y:S01]  /*41d0*/  LEA.HI.X.SX32 R23, R247, R133, 0x1, P3 ;  /* 0x00000085f7177211 */ /* 0x000fe200018f0eff */
[----:B------:R0:W-:Y:S04]  /*41e0*/  STL.64 [R1+0x108], R18 ;  /* 0x0001081201007387 */ /* 0x0001e80000100a00 */
[----:B------:R1:W-:Y:S04]  /*41f0*/  STL.64 [R1+0x100], R26 ;  /* 0x0001001a01007387 */ /* 0x0003e80000100a00 */
[----:B------:R2:W-:Y:S01]  /*4200*/  STL.64 [R1+0x350], R22 ;  /* 0x0003501601007387 */ /* 0x0005e20000100a00 */
[----:B0-----:R-:W-:-:S02]  /*4210*/  IADD3 R18, P1, R49, R132, RZ ;  /* 0x0000008431127210 */ /* 0x001fc40007f3e0ff */
[CC--:B-1----:R-:W-:Y:S02]  /*4220*/  IADD3 R26, P5, R50.reuse, R132.reuse, RZ ;  /* 0x00000084321a7210 */ /* 0x0c2fe40007fbe0ff */
[-C--:B------:R-:W-:Y:S02]  /*4230*/  LEA.HI.X.SX32 R19, R47, R133.reuse, 0x1, P1 ;  /* 0x000000852f137211 */ /* 0x080fe400008f0eff */
[-C--:B--2---:R-:W-:Y:S01]  /*4240*/  IADD3 R22, P3, R51, R132.reuse, RZ ;  /* 0x0000008433167210 */ /* 0x084fe20007f7e0ff */
[----:B------:R-:W-:Y:S01]  /*4250*/  IMAD R241, R17, 0xa2, RZ ;  /* 0x000000a211f17824 */ /* 0x000fe200078e02ff */
[-C--:B------:R-:W-:Y:S01]  /*4260*/  LEA.HI.X.SX32 R27, R49, R133.reuse, 0x1, P5 ;  /* 0x00000085311b7211 */ /* 0x080fe200028f0eff */
[C---:B------:R-:W-:Y:S01]  /*4270*/  IMAD R247, R17.reuse, 0xa8, RZ ;  /* 0x000000a811f77824 */ /* 0x040fe200078e02ff */
[-C--:B------:R-:W-:Y:S01]  /*4280*/  LEA.HI.X.SX32 R23, R50, R133.reuse, 0x1, P3 ;  /* 0x0000008532177211 */ /* 0x080fe200018f0eff */
[----:B------:R0:W-:Y:S01]  /*4290*/  STL.64 [R1+0x328], R18 ;  /* 0x0003281201007387 */ /* 0x0001e20000100a00 */
[----:B------:R-:W-:Y:S01]  /*42a0*/  IMAD R245, R17, 0xa6, RZ ;  /* 0x000000a611f57824 */ /* 0x000fe200078e02ff */
[----:B------:R-:W-:Y:S01]  /*42b0*/  IADD3 R28, P4, R241, R132, RZ ;  /* 0x00000084f11c7210 */ /* 0x000fe20007f9e0ff */
[----:B------:R-:W-:Y:S01]  /*42c0*/  IMAD R243, R17, 0x51, RZ ;  /* 0x0000005111f37824 */ /* 0x000fe200078e02ff */
[----:B------:R1:W-:Y:S01]  /*42d0*/  STL.64 [R1+0x2d8], R26 ;  /* 0x0002d81a01007387 */ /* 0x0003e20000100a00 */
[----:B------:R-:W-:-:S03]  /*42e0*/  LEA.HI.X.SX32 R25, R51, R133, 0x1, P6 ;  /* 0x0000008533197211 */ /* 0x000fc600030f0eff */
[----:B------:R2:W-:Y:S01]  /*42f0*/  STL.64 [R1+0x238], R22 ;  /* 0x0002381601007387 */ /* 0x0005e20000100a00 */
[----:B------:R-:W-:Y:S01]  /*4300*/  IMAD R241, R17, 0xaa, RZ ;  /* 0x000000aa11f17824 */ /* 0x000fe200078e02ff */
[-C--:B------:R-:W-:Y:S02]  /*4310*/  LEA.HI.X.SX32 R29, R243, R133.reuse, 0x1, P4 ;  /* 0x00000085f31d7211 */ /* 0x080fe400020f0eff */
[-C--:B0-----:R-:W-:Y:S02]  /*4320*/  IADD3 R18, P1, R245, R132.reuse, RZ ;  /* 0x00000084f5127210 */ /* 0x081fe40007f3e0ff */
[-C--:B-1----:R-:W-:Y:S01]  /*4330*/  IADD3 R26, P5, R247, R132.reuse, RZ ;  /* 0x00000084f71a7210 */ /* 0x082fe20007fbe0ff */
[C---:B------:R-:W-:Y:S01]  /*4340*/  IMAD R247, R17.reuse, 0x29, RZ ;  /* 0x0000002911f77824 */ /* 0x040fe200078e02ff */
[----:B--2---:R-:W-:Y:S01]  /*4350*/  IADD3 R22, P3, R52, R132, RZ ;  /* 0x0000008434167210 */ /* 0x004fe20007f7e0ff */
[----:B------:R-:W-:Y:S01]  /*4360*/  IMAD R245, R17, 0xac, RZ ;  /* 0x000000ac11f57824 */ /* 0x000fe200078e02ff */
[----:B------:R0:W-:Y:S02]  /*4370*/  STL.64 [R1+0xf8], R24 ;  /* 0x0000f81801007387 */ /* 0x0001e40000100a00 */
[----:B------:R-:W-:-:S02]  /*4380*/  LEA.HI.X.SX32 R23, R247, R133, 0x1, P3 ;  /* 0x00000085f7177211 */ /* 0x000fc400018f0eff */
[----:B------:R-:W-:Y:S01]  /*4390*/  LEA.HI.X.SX32 R31, R52, R133, 0x1, P2 ;  /* 0x00000085341f7211 */ /* 0x000fe200010f0eff */
[----:B------:R1:W-:Y:S04]  /*43a0*/  STL.64 [R1+0xf0], R28 ;  /* 0x0000f01c01007387 */ /* 0x0003e80000100a00 */
[----:B------:R2:W-:Y:S01]  /*43b0*/  STL.64 [R1+0x230], R22 ;  /* 0x0002301601007387 */ /* 0x0005e20000100a00 */
[-C--:B0-----:R-:W-:Y:S01]  /*43c0*/  IADD3 R24, P6, R241, R132.reuse, RZ ;  /* 0x00000084f1187210 */ /* 0x081fe20007fde0ff */
[----:B------:R-:W-:Y:S02]  /*43d0*/  IMAD R241, R17, 0x53, RZ ;  /* 0x0000005311f17824 */ /* 0x000fe400078e02ff */
[----:B------:R0:W-:Y:S01]  /*43e0*/  STL.64 [R1+0xe8], R30 ;  /* 0x0000e81e01007387 */ /* 0x0001e20000100a00 */
[-C--:B-1----:R-:W-:Y:S01]  /*43f0*/  IADD3 R28, P4, R245, R132.reuse, RZ ;  /* 0x00000084f51c7210 */ /* 0x082fe20007f9e0ff */
[----:B------:R-:W-:Y:S01]  /*4400*/  IMAD R245, R17, 0x15, RZ ;  /* 0x0000001511f57824 */ /* 0x000fe200078e02ff */
[----:B--2---:R-:W-:-:S02]  /*4410*/  IADD3 R22, P3, R53, R132, RZ ;  /* 0x0000008435167210 */ /* 0x004fc40007f7e0ff */
[-C--:B------:R-:W-:Y:S02]  /*4420*/  LEA.HI.X.SX32 R19, R241, R133.reuse, 0x1, P1 ;  /* 0x00000085f1137211 */ /* 0x080fe400008f0eff */
[-C--:B0-----:R-:W-:Y:S01]  /*4430*/  IADD3 R30, P2, R55, R132.reuse, RZ ;  /* 0x00000084371e7210 */ /* 0x081fe20007f5e0ff */
[----:B------:R-:W-:Y:S01]  /*4440*/  IMAD R247, R17, 0xb0, RZ ;  /* 0x000000b011f77824 */ /* 0x000fe200078e02ff */
[-C--:B------:R-:W-:Y:S01]  /*4450*/  LEA.HI.X.SX32 R23, R245, R133.reuse, 0x1, P3 ;  /* 0x00000085f5177211 */ /* 0x080fe200018f0eff */
[----:B------:R-:W-:Y:S01]  /*4460*/  IMAD R243, R17, 0xae, RZ ;  /* 0x000000ae11f37824 */ /* 0x000fe200078e02ff */
[----:B------:R-:W-:Y:S01]  /*4470*/  LEA.HI.X.SX32 R31, R53, R133, 0x1, P2 ;  /* 0x00000085351f7211 */ /* 0x000fe200010f0eff */
[----:B------:R0:W-:Y:S04]  /*4480*/  STL.64 [R1+0xe0], R18 ;  /* 0x0000e01201007387 */ /* 0x0001e80000100a00 */
        /* <DEDUP_REMOVED lines=24> */
[C---:B------:R-:W-:Y:S01]  /*4610*/  IMAD R241, R17.reuse, 0xb2, RZ ;  /* 0x000000b211f17824 */ /* 0x040fe200078e02ff */
        /* <DEDUP_REMOVED lines=8> */
[C---:B------:R-:W-:Y:S01]  /*46a0*/  IMAD R243, R17.reuse, 0x59, RZ ;  /* 0x0000005911f37824 */ /* 0x040fe200078e02ff */
        /* <DEDUP_REMOVED lines=17> */
[----:B------:R-:W-:Y:S02]  /*47c0*/  IMAD R245, R17, 0x17, RZ ;  /* 0x0000001711f57824 */ /* 0x000fe400078e02ff */
[----:B------:R1:W-:Y:S01]  /*47d0*/  STL.64 [R1+0xa8], R24 ;  /* 0x0000a81801007387 */ /* 0x0003e20000100a00 */
[-C--:B------:R-:W-:Y:S01]  /*47e0*/  LEA.HI.X.SX32 R31, R241, R133.reuse, 0x1, P2 ;  /* 0x00000085f11f7211 */ /* 0x080fe200010f0eff */
[----:B------:R-:W-:Y:S01]  /*47f0*/  IMAD R243, R17, 0xbe, RZ ;  /* 0x000000be11f37824 */ /* 0x000fe200078e02ff */
[-C--:B0-----:R-:W-:Y:S01]  /*4800*/  IADD3 R18, P1, R67, R132.reuse, RZ ;  /* 0x0000008443127210 */ /* 0x081fe20007f3e0ff */
[----:B------:R-:W-:Y:S01]  /*4810*/  IMAD R247, R17, 0xc0, RZ ;  /* 0x000000c011f77824 */ /* 0x000fe200078e02ff */
[----:B-1----:R-:W-:Y:S02]  /*4820*/  IADD3 R24, P6, R68, R132, RZ ;  /* 0x0000008444187210 */ /* 0x002fe40007fde0ff */
[-C--:B------:R-:W-:Y:S01]  /*4830*/  LEA.HI.X.SX32 R19, R245, R133.reuse, 0x1, P1 ;  /* 0x00000085f5137211 */ /* 0x080fe200008f0eff */
[----:B------:R0:W-:Y:S01]  /*4840*/  STL.64 [R1+0xa0], R30 ;  /* 0x0000a01e01007387 */ /* 0x0001e20000100a00 */
[----:B------:R-:W-:-:S03]  /*4850*/  LEA.HI.X.SX32 R25, R67, R133, 0x1, P6 ;  /* 0x0000008543197211 */ /* 0x000fc600030f0eff */
[----:B------:R1:W-:Y:S01]  /*4860*/  STL.64 [R1+0x2c0], R18 ;  /* 0x0002c01201007387 */ /* 0x0003e20000100a00 */
[----:B------:R-:W-:-:S03]  /*4870*/  LEA.HI.X.SX32 R29, R68, R133, 0x1, P4 ;  /* 0x00000085441d7211 */ /* 0x000fc600020f0eff */
[----:B------:R2:W-:Y:S01]  /*4880*/  STL.64 [R1+0x208], R24 ;  /* 0x0002081801007387 */ /* 0x0005e20000100a00 */
[-C--:B0-----:R-:W-:Y:S01]  /*4890*/  IADD3 R30, P2, R243, R132.reuse, RZ ;  /* 0x00000084f31e7210 */ /* 0x081fe20007f5e0ff */
[----:B------:R-:W-:Y:S01]  /*48a0*/  IMAD R243, R17, 0x5d, RZ ;  /* 0x0000005d11f37824 */ /* 0x000fe200078e02ff */
[----:B-1----:R-:W-:Y:S01]  /*48b0*/  IADD3 R18, P1, R247, R132, RZ ;  /* 0x00000084f7127210 */ /* 0x002fe20007f3e0ff */
[----:B------:R-:W-:-:S03]  /*48c0*/  IMAD R247, R17, 0x2f, RZ ;  /* 0x0000002f11f77824 */ /* 0x000fc600078e02ff */
[-C--:B------:R-:W-:Y:S02]  /*48d0*/  LEA.HI.X.SX32 R23, R243, R133.reuse, 0x1, P3 ;  /* 0x00000085f3177211 */ /* 0x080fe400018f0eff */
[----:B--2---:R-:W-:Y:S01]  /*48e0*/  IADD3 R24, P6, R69, R132, RZ ;  /* 0x0000008445187210 */ /* 0x004fe20007fde0ff */
[----:B------:R-:W-:Y:S01]  /*48f0*/  IMAD R245, R17, 0xc4, RZ ;  /* 0x000000c411f57824 */ /* 0x000fe200078e02ff */
[----:B------:R-:W-:Y:S02]  /*4900*/  STL.64 [R1+0x98], R28 ;  /* 0x0000981c01007387 */ /* 0x000fe40000100a00 */
[-C--:B------:R-:W-:Y:S02]  /*4910*/  LEA.HI.X.SX32 R25, R247, R133.reuse, 0x1, P6 ;  /* 0x00000085f7197211 */ /* 0x080fe400030f0eff */
[----:B------:R0:W-:Y:S01]  /*4920*/  STL.64 [R1+0x90], R22 ;  /* 0x0000901601007387 */ /* 0x0001e20000100a00 */
[----:B------:R-:W-:Y:S01]  /*4930*/  LEA.HI.X.SX32 R27, R69, R133, 0x1, P5 ;  /* 0x00000085451b7211 */ /* 0x000fe200028f0eff */
[----:B------:R-:W-:-:S02]  /*4940*/  IMAD R247, R17, 0x3, RZ ;  /* 0x0000000311f77824 */ /* 0x000fc400078e02ff */
[----:B------:R1:W-:Y:S04]  /*4950*/  STL.64 [R1+0x200], R24 ;  /* 0x0002001801007387 */ /* 0x0003e80000100a00 */
[----:B------:R2:W-:Y:S01]  /*4960*/  STL.64 [R1+0x88], R26 ;  /* 0x0000881a01007387 */ /* 0x0005e20000100a00 */
[-C--:B0-----:R-:W-:Y:S01]  /*4970*/  IADD3 R22, P3, R245, R132.reuse, RZ ;  /* 0x00000084f5167210 */ /* 0x081fe20007f7e0ff */
[----:B------:R-:W-:Y:S01]  /*4980*/  IMAD R245, R17, 0x5f, RZ ;  /* 0x0000005f11f57824 */ /* 0x000fe200078e02ff */
[----:B-1----:R-:W-:-:S04]  /*4990*/  IADD3 R24, P6, R70, R132, RZ ;  /* 0x0000008446187210 */ /* 0x002fc80007fde0ff */
[-C--:B------:R-:W-:Y:S02]  /*49a0*/  LEA.HI.X.SX32 R31, R245, R133.reuse, 0x1, P2 ;  /* 0x00000085f51f7211 */ /* 0x080fe400010f0eff */
[-C--:B--2---:R-:W-:Y:S02]  /*49b0*/  IADD3 R26, P5, R71, R132.reuse, RZ ;  /* 0x00000084471a7210 */ /* 0x084fe40007fbe0ff */
[-C--:B------:R-:W-:Y:S02]  /*49c0*/  LEA.HI.X.SX32 R25, R247, R133.reuse, 0x1, P6 ;  /* 0x00000085f7197211 */ /* 0x080fe400030f0eff */
[----:B------:R-:W-:Y:S01]  /*49d0*/  LEA.HI.X.SX32 R27, R70, R133, 0x1, P5 ;  /* 0x00000085461b7211 */ /* 0x000fe200028f0eff */
[----:B------:R0:W-:Y:S04]  /*49e0*/  STL.64 [R1+0x80], R30 ;  /* 0x0000801e01007387 */ /* 0x0001e80000100a00 */
[----:B------:R1:W-:Y:S04]  /*49f0*/  STL.64 [R1+0x360], R24 ;  /* 0x0003601801007387 */ /* 0x0003e80000100a00 */
[----:B------:R2:W-:Y:S01]  /*4a00*/  STL.64 [R1+0x348], R26 ;  /* 0x0003481a01007387 */ /* 0x0005e20000100a00 */
[----:B0-----:R-:W-:-:S02]  /*4a10*/  IADD3 R30, P2, R75, R132, RZ ;  /* 0x000000844b1e7210 */ /* 0x001fc40007f5e0ff */
        /* <DEDUP_REMOVED lines=53> */
[----:B------:R-:W-:Y:S02]  /*4d70*/  IMAD R243, R17, 0xd, RZ ;  /* 0x0000000d11f37824 */ /* 0x000fe400078e02ff */
[----:B------:R-:W-:Y:S04]  /*4d80*/  STL.64 [R1+0x50], R18 ;  /* 0x0000501201007387 */ /* 0x000fe80000100a00 */
[----:B------:R0:W-:Y:S04]  /*4d90*/  STL.64 [R1+0x1e0], R22 ;  /* 0x0001e01601007387 */ /* 0x0001e80000100a00 */
[----:B------:R1:W-:Y:S04]  /*4da0*/  STL.64 [R1+0x48], R28 ;  /* 0x0000481c01007387 */ /* 0x0003e80000100a00 */
[----:B------:R2:W-:Y:S01]  /*4db0*/  STL.64 [R1+0x40], R30 ;  /* 0x0000401e01007387 */ /* 0x0005e20000100a00 */
[----:B0-----:R-:W-:-:S02]  /*4dc0*/  IADD3 R22, P3, R94, R132, RZ ;  /* 0x000000845e167210 */ /* 0x001fc40007f7e0ff */
[-C--:B-1----:R-:W-:Y:S02]  /*4dd0*/  IADD3 R28, P4, R100, R132.reuse, RZ ;  /* 0x00000084641c7210 */ /* 0x082fe40007f9e0ff */
[-C--:B------:R-:W-:Y:S02]  /*4de0*/  LEA.HI.X.SX32 R23, R243, R133.reuse, 0x1, P3 ;  /* 0x00000085f3177211 */ /* 0x080fe400018f0eff */
[-C--:B--2---:R-:W-:Y:S01]  /*4df0*/  IADD3 R30, P2, R102, R132.reuse, RZ ;  /* 0x00000084661e7210 */ /* 0x084fe20007f5e0ff */
[C---:B------:R-:W-:Y:S01]  /*4e00*/  IMAD R247, R17.reuse, 0xd8, RZ ;  /* 0x000000d811f77824 */ /* 0x040fe200078e02ff */
[-C--:B------:R-:W-:Y:S01]  /*4e10*/  LEA.HI.X.SX32 R29, R94, R133.reuse, 0x1, P4 ;  /* 0x000000855e1d7211 */ /* 0x080fe200020f0eff */
[C---:B------:R-:W-:Y:S01]  /*4e20*/  IMAD R241, R17.reuse, 0xd2, RZ ;  /* 0x000000d211f17824 */ /* 0x040fe200078e02ff */
[----:B------:R-:W-:Y:S01]  /*4e30*/  LEA.HI.X.SX32 R31, R100, R133, 0x1, P2 ;  /* 0x00000085641f7211 */ /* 0x000fe200010f0eff */
[C---:B------:R-:W-:Y:S01]  /*4e40*/  IMAD R245, R17.reuse, 0xd4, RZ ;  /* 0x000000d411f57824 */ /* 0x040fe200078e02ff */
[----:B------:R-:W-:Y:S01]  /*4e50*/  STL.64 [R1+0x310], R22 ;  /* 0x0003101601007387 */ /* 0x000fe20000100a00 */
[----:B------:R-:W-:Y:S01]  /*4e60*/  IMAD R243, R17, 0x69, RZ ;  /* 0x0000006911f37824 */ /* 0x000fe200078e02ff */
[----:B------:R-:W-:-:S02]  /*4e70*/  IADD3 R24, P6, R241, R132, RZ ;  /* 0x00000084f1187210 */ /* 0x000fc40007fde0ff */
[----:B------:R0:W-:Y:S01]  /*4e80*/  STL.64 [R1+0x2a8], R28 ;  /* 0x0002a81c01007387 */ /* 0x0001e20000100a00 */
[----:B------:R-:W-:-:S03]  /*4e90*/  IADD3 R18, P1, R245, R132, RZ ;  /* 0x00000084f5127210 */ /* 0x000fc60007f3e0ff */
[----:B------:R1:W-:Y:S01]  /*4ea0*/  STL.64 [R1+0x1d8], R30 ;  /* 0x0001d81e01007387 */ /* 0x0003e20000100a00 */
[C---:B------:R-:W-:Y:S01]  /*4eb0*/  IMAD R245, R17.reuse, 0xd6, RZ ;  /* 0x000000d611f57824 */ /* 0x040fe200078e02ff */
[-C--:B------:R-:W-:Y:S01]  /*4ec0*/  LEA.HI.X.SX32 R27, R102, R133.reuse, 0x1, P5 ;  /* 0x00000085661b7211 */ /* 0x080fe200028f0eff */
[----:B------:R-:W-:Y:S01]  /*4ed0*/  IMAD R241, R17, 0xda, RZ ;  /* 0x000000da11f17824 */ /* 0x000fe200078e02ff */
[-C--:B0-----:R-:W-:Y:S01]  /*4ee0*/  IADD3 R28, P4, R247, R132.reuse, RZ ;  /* 0x00000084f71c7210 */ /* 0x081fe20007f9e0ff */
[----:B------:R-:W-:Y:S01]  /*4ef0*/  IMAD R247, R17, 0x35, RZ ;  /* 0x0000003511f77824 */ /* 0x000fe200078e02ff */
[----:B-1----:R-:W-:Y:S02]  /*4f00*/  IADD3 R30, P2, R108, R132, RZ ;  /* 0x000000846c1e7210 */ /* 0x002fe40007f5e0ff */
[-C--:B------:R-:W-:Y:S02]  /*4f10*/  LEA.HI.X.SX32 R25, R243, R133.reuse, 0x1, P6 ;  /* 0x00000085f3197211 */ /* 0x080fe400030f0eff */
[----:B------:R-:W-:-:S02]  /*4f20*/  LEA.HI.X.SX32 R31, R247, R133, 0x1, P2 ;  /* 0x00000085f71f7211 */ /* 0x000fc400010f0eff */
[----:B------:R-:W-:Y:S01]  /*4f30*/  LEA.HI.X.SX32 R19, R108, R133, 0x1, P1 ;  /* 0x000000856c137211 */ /* 0x000fe200008f0eff */
[----:B------:R0:W-:Y:S01]  /*4f40*/  STL.64 [R1+0x38], R26 ;  /* 0x0000381a01007387 */ /* 0x0001e20000100a00 */
[-C--:B------:R-:W-:Y:S01]  /*4f50*/  IADD3 R22, P3, R245, R132.reuse, RZ ;  /* 0x00000084f5167210 */ /* 0x080fe20007f7e0ff */
[----:B------:R-:W-:Y:S02]  /*4f60*/  IMAD R245, R17, 0xdc, RZ ;  /* 0x000000dc11f57824 */ /* 0x000fe400078e02ff */
[----:B------:R1:W-:Y:S04]  /*4f70*/  STL.64 [R1+0x30], R24 ;  /* 0x0000301801007387 */ /* 0x0003e80000100a00 */
[----:B------:R2:W-:Y:S01]  /*4f80*/  STL.64 [R1+0x1d0], R30 ;  /* 0x0001d01e01007387 */ /* 0x0005e20000100a00 */
[----:B0-----:R-:W-:Y:S01]  /*4f90*/  IADD3 R26, P5, R241, R132, RZ ;  /* 0x00000084f11a7210 */ /* 0x001fe20007fbe0ff */
[----:B------:R-:W-:-:S02]  /*4fa0*/  IMAD R241, R17, 0x6b, RZ ;  /* 0x0000006b11f17824 */ /* 0x000fc400078e02ff */
[----:B------:R0:W-:Y:S01]  /*4fb0*/  STL.64 [R1+0x28], R18 ;  /* 0x0000281201007387 */ /* 0x0001e20000100a00 */
[-C--:B-1----:R-:W-:Y:S01]  /*4fc0*/  IADD3 R24, P6, R245, R132.reuse, RZ ;  /* 0x00000084f5187210 */ /* 0x082fe20007fde0ff */
[----:B------:R-:W-:Y:S01]  /*4fd0*/  IMAD R245, R17, 0x1b, RZ ;  /* 0x0000001b11f57824 */ /* 0x000fe200078e02ff */
[----:B------:R-:W-:Y:S02]  /*4fe0*/  LEA.HI.X.SX32 R23, R241, R133, 0x1, P3 ;  /* 0x00000085f1177211 */ /* 0x000fe400018f0eff */
[-C--:B--2---:R-:W-:Y:S02]  /*4ff0*/  IADD3 R30, P2, R114, R132.reuse, RZ ;  /* 0x00000084721e7210 */ /* 0x084fe40007f5e0ff */
[----:B0-----:R-:W-:-:S04]  /*5000*/  IADD3 R18, P1, R116, R132, RZ ;  /* 0x0000008474127210 */ /* 0x001fc80007f3e0ff */
[-C--:B------:R-:W-:Y:S01]  /*5010*/  LEA.HI.X.SX32 R19, R114, R133.reuse, 0x1, P1 ;  /* 0x0000008572137211 */ /* 0x080fe200008f0eff */
[----:B------:R-:W-:Y:S01]  /*5020*/  STL.64 [R1+0x20], R22 ;  /* 0x0000201601007387 */ /* 0x000fe20000100a00 */
[-C--:B------:R-:W-:Y:S01]  /*5030*/  LEA.HI.X.SX32 R31, R245, R133.reuse, 0x1, P2 ;  /* 0x00000085f51f7211 */ /* 0x080fe200010f0eff */
[C---:B------:R-:W-:Y:S02]  /*5040*/  IMAD R245, R17.reuse, 0x37, RZ ;  /* 0x0000003711f57824 */ /* 0x040fe400078e02ff */
[----:B------:R0:W-:Y:S01]  /*5050*/  STL.64 [R1+0x1c8], R18 ;  /* 0x0001c81201007387 */ /* 0x0001e20000100a00 */
[C---:B------:R-:W-:Y:S01]  /*5060*/  IMAD R241, R17.reuse, 0x6d, RZ ;  /* 0x0000006d11f17824 */ /* 0x040fe200078e02ff */
[----:B------:R-:W-:Y:S01]  /*5070*/  LEA.HI.X.SX32 R29, R116, R133, 0x1, P4 ;  /* 0x00000085741d7211 */ /* 0x000fe200020f0eff */
[----:B------:R-:W-:Y:S01]  /*5080*/  IMAD R243, R17, 0xde, RZ ;  /* 0x000000de11f37824 */ /* 0x000fe200078e02ff */
[----:B------:R-:W-:Y:S01]  /*5090*/  STL.64 [R1+0x2a0], R30 ;  /* 0x0002a01e01007387 */ /* 0x000fe20000100a00 */
[----:B0-----:R-:W-:-:S04]  /*50a0*/  IADD3 R18, P1, R118, R132, RZ ;  /* 0x0000008476127210 */ /* 0x001fc80007f3e0ff */
[-C--:B------:R-:W-:Y:S01]  /*50b0*/  LEA.HI.X.SX32 R19, R245, R133.reuse, 0x1, P1 ;  /* 0x00000085f5137211 */ /* 0x080fe200008f0eff */
[----:B------:R-:W-:Y:S01]  /*50c0*/  STL.64 [R1+0x18], R28 ;  /* 0x0000181c01007387 */ /* 0x000fe20000100a00 */
[-C--:B------:R-:W-:Y:S01]  /*50d0*/  LEA.HI.X.SX32 R27, R241, R133.reuse, 0x1, P5 ;  /* 0x00000085f11b7211 */ /* 0x080fe200028f0eff */
[----:B------:R-:W-:Y:S01]  /*50e0*/  IMAD R241, R17, 0x6f, RZ ;  /* 0x0000006f11f17824 */ /* 0x000fe200078e02ff */
[-C--:B------:R-:W-:Y:S01]  /*50f0*/  IADD3 R22, P3, R243, R132.reuse, RZ ;  /* 0x00000084f3167210 */ /* 0x080fe20007f7e0ff */
[----:B------:R0:W-:Y:S01]  /*5100*/  STL.64 [R1+0x1c0], R18 ;  /* 0x0001c01201007387 */ /* 0x0001e20000100a00 */
[----:B------:R-:W-:Y:S01]  /*5110*/  IMAD R245, R17, 0x7, RZ ;  /* 0x0000000711f57824 */ /* 0x000fe200078e02ff */
[-C--:B------:R-:W-:Y:S02]  /*5120*/  LEA.HI.X.SX32 R25, R118, R133.reuse, 0x1, P6 ;  /* 0x0000008576197211 */ /* 0x080fe400030f0eff */
[----:B------:R-:W-:Y:S01]  /*5130*/  LEA.HI.X.SX32 R23, R241, R133, 0x1, P3 ;  /* 0x00000085f1177211 */ /* 0x000fe200018f0eff */
[----:B------:R-:W-:Y:S01]  /*5140*/  STL.64 [R1+0x10], R26 ;  /* 0x0000101a01007387 */ /* 0x000fe20000100a00 */
[----:B0-----:R-:W-:-:S03]  /*5150*/  IADD3 R18, P1, R120, R132, RZ ;  /* 0x0000008478127210 */ /* 0x001fc60007f3e0ff */
[----:B------:R0:W-:Y:S01]  /*5160*/  STL.64 [R1+0x8], R24 ;  /* 0x0000081801007387 */ /* 0x0001e20000100a00 */
[----:B------:R-:W-:-:S03]  /*5170*/  LEA.HI.X.SX32 R19, R245, R133, 0x1, P1 ;  /* 0x00000085f5137211 */ /* 0x000fc600008f0eff */
[----:B------:R1:W-:Y:S04]  /*5180*/  STL.64 [R1], R22 ;  /* 0x0000001601007387 */ /* 0x0003e80000100a00 */
[----:B------:R2:W-:Y:S01]  /*5190*/  STL.64 [R1+0x340], R18 ;  /* 0x0003401201007387 */ /* 0x0005e20000100a00 */
[-C--:B0-----:R-:W-:Y:S01]  /*51a0*/  IADD3 R24, P6, R122, R132.reuse, RZ ;  /* 0x000000847a187210 */ /* 0x081fe20007fde0ff */
[C---:B------:R-:W-:Y:S01]  /*51b0*/  IMAD R245, R17.reuse, 0xe8, RZ ;  /* 0x000000e811f57824 */ /* 0x040fe200078e02ff */
[-C--:B-1----:R-:W-:Y:S02]  /*51c0*/  IADD3 R22, P3, R128, R132.reuse, RZ ;  /* 0x0000008480167210 */ /* 0x082fe40007f7e0ff */
[----:B--2---:R-:W-:Y:S02]  /*51d0*/  IADD3 R18, P1, R138, R132, RZ ;  /* 0x000000848a127210 */ /* 0x004fe40007f3e0ff */
[-C--:B------:R-:W-:Y:S01]  /*51e0*/  LEA.HI.X.SX32 R25, R120, R133.reuse, 0x1, P6 ;  /* 0x0000008578197211 */ /* 0x080fe200030f0eff */
[----:B------:R-:W-:Y:S01]  /*51f0*/  IMAD R247, R17, 0xe0, RZ ;  /* 0x000000e011f77824 */ /* 0x000fe200078e02ff */
[----:B------:R-:W-:-:S02]  /*5200*/  LEA.HI.X.SX32 R19, R128, R133, 0x1, P1 ;  /* 0x0000008580137211 */ /* 0x000fc400008f0eff */
[----:B------:R-:W-:Y:S01]  /*5210*/  LEA.HI.X.SX32 R23, R122, R133, 0x1, P3 ;  /* 0x000000857a177211 */ /* 0x000fe200018f0eff */
[----:B------:R-:W-:Y:S01]  /*5220*/  STL.64 [R1+0x308], R24 ;  /* 0x0003081801007387 */ /* 0x000fe20000100a00 */
[-C--:B------:R-:W-:Y:S01]  /*5230*/  IADD3 R234, P3, R245, R132.reuse, RZ ;  /* 0x00000084f5ea7210 */ /* 0x080fe20007f7e0ff */
[----:B------:R-:W-:Y:S01]  /*5240*/  IMAD R245, R17, 0x39, RZ ;  /* 0x0000003911f57824 */ /* 0x000fe200078e02ff */
[-C--:B------:R-:W-:Y:S01]  /*5250*/  IADD3 R250, P2, R247, R132.reuse, RZ ;  /* 0x00000084f7fa7210 */ /* 0x080fe20007f5e0ff */
[----:B------:R0:W-:Y:S01]  /*5260*/  STL.64 [R1+0x1b8], R18 ;  /* 0x0001b81201007387 */ /* 0x0001e20000100a00 */
[C---:B------:R-:W-:Y:S02]  /*5270*/  IMAD R243, R17.reuse, 0xe4, RZ ;  /* 0x000000e411f37824 */ /* 0x040fe400078e02ff */
[C---:B------:R-:W-:Y:S02]  /*5280*/  IMAD R241, R17.reuse, 0xe6, RZ ;  /* 0x000000e611f17824 */ /* 0x040fe400078e02ff */
[----:B------:R-:W-:Y:S01]  /*5290*/  IMAD R247, R17, 0xe2, RZ ;  /* 0x000000e211f77824 */ /* 0x000fe200078e02ff */
[-C--:B------:R-:W-:Y:S01]  /*52a0*/  IADD3 R242, P5, R243, R132.reuse, RZ ;  /* 0x00000084f3f27210 */ /* 0x080fe20007fbe0ff */
[----:B------:R-:W-:Y:S01]  /*52b0*/  IMAD R237, R17, 0x71, RZ ;  /* 0x0000007111ed7824 */ /* 0x000fe200078e02ff */
[----:B0-----:R-:W-:-:S02]  /*52c0*/  IADD3 R18, P1, R140, R132, RZ ;  /* 0x000000848c127210 */ /* 0x001fc40007f3e0ff */
[-C--:B------:R-:W-:Y:S02]  /*52d0*/  IADD3 R238, P6, R241, R132.reuse, RZ ;  /* 0x00000084f1ee7210 */ /* 0x080fe40007fde0ff */
[-C--:B------:R-:W-:Y:S01]  /*52e0*/  LEA.HI.X.SX32 R19, R245, R133.reuse, 0x1, P1 ;  /* 0x00000085f5137211 */ /* 0x080fe200008f0eff */
[----:B------:R-:W-:Y:S01]  /*52f0*/  IMAD R241, R17, 0xec, RZ ;  /* 0x000000ec11f17824 */ /* 0x000fe200078e02ff */
[-C--:B------:R-:W-:Y:S01]  /*5300*/  IADD3 R246, P4, R247, R132.reuse, RZ ;  /* 0x00000084f7f67210 */ /* 0x080fe20007f9e0ff */
[----:B------:R0:W-:Y:S01]  /*5310*/  STL.64 [R1+0x298], R22 ;  /* 0x0002981601007387 */ /* 0x0001e20000100a00 */
[-C--:B------:R-:W-:Y:S01]  /*5320*/  LEA.HI.X.SX32 R243, R140, R133.reuse, 0x1, P5 ;  /* 0x000000858cf37211 */ /* 0x080fe200028f0eff */
[----:B------:R-:W-:Y:S01]  /*5330*/  IMAD R233, R17, 0xea, RZ ;  /* 0x000000ea11e97824 */ /* 0x000fe200078e02ff */
[-C--:B------:R-:W-:Y:S01]  /*5340*/  LEA.HI.X.SX32 R247, R237, R133.reuse, 0x1, P4 ;  /* 0x00000085edf77211 */ /* 0x080fe200020f0eff */
[----:B------:R1:W-:Y:S01]  /*5350*/  STL.64 [R1+0x1b0], R18 ;  /* 0x0001b01201007387 */ /* 0x0003e20000100a00 */
[-C--:B------:R-:W-:Y:S01]  /*5360*/  IADD3 R164, P4, R241, R132.reuse, RZ ;  /* 0x00000084f1a47210 */ /* 0x080fe20007f9e0ff */
[C---:B------:R-:W-:Y:S01]  /*5370*/  IMAD R241, R17.reuse, 0x1d, RZ ;  /* 0x0000001d11f17824 */ /* 0x040fe200078e02ff */
[----:B------:R-:W-:Y:S01]  /*5380*/  LEA.HI.X.SX32 R251, R138, R133, 0x1, P2 ;  /* 0x000000858afb7211 */ /* 0x000fe200010f0eff */
[----:B------:R-:W-:Y:S01]  /*5390*/  IMAD R245, R17, 0xf0, RZ ;  /* 0x000000f011f57824 */ /* 0x000fe200078e02ff */
[----:B------:R-:W-:-:S02]  /*53a0*/  IADD3 R230, P2, R233, R132, RZ ;  /* 0x00000084e9e67210 */ /* 0x000fc40007f5e0ff */
[-C--:B0-----:R-:W-:Y:S02]  /*53b0*/  IADD3 R22, P1, R146, R132.reuse, RZ ;  /* 0x0000008492167210 */ /* 0x081fe40007f3e0ff */
[----:B-1----:R-:W-:Y:S01]  /*53c0*/  IADD3 R18, P5, R152, R132, RZ ;  /* 0x0000008498127210 */ /* 0x002fe20007fbe0ff */
[----:B------:R-:W-:-:S03]  /*53d0*/  IMAD R233, R17, 0x73, RZ ;  /* 0x0000007311e97824 */ /* 0x000fc600078e02ff */
[-C--:B------:R-:W-:Y:S01]  /*53e0*/  LEA.HI.X.SX32 R19, R146, R133.reuse, 0x1, P5 ;  /* 0x0000008592137211 */ /* 0x080fe200028f0eff */
[----:B------:R-:W-:Y:S01]  /*53f0*/  IMAD R237, R17, 0xee, RZ ;  /* 0x000000ee11ed7824 */ /* 0x000fe200078e02ff */
[-C--:B------:R-:W-:Y:S02]  /*5400*/  LEA.HI.X.SX32 R23, R241, R133.reuse, 0x1, P1 ;  /* 0x00000085f1177211 */ /* 0x080fe400008f0eff */
[-C--:B------:R-:W-:Y:S01]  /*5410*/  IADD3 R156, P1, R245, R132.reuse, RZ ;  /* 0x00000084f59c7210 */ /* 0x080fe20007f3e0ff */
[----:B------:R0:W-:Y:S01]  /*5420*/  STL.64 [R1+0x1a8], R18 ;  /* 0x0001a81201007387 */ /* 0x0001e20000100a00 */
[----:B------:R-:W-:Y:S01]  /*5430*/  IMAD R245, R17, 0x3b, RZ ;  /* 0x0000003b11f57824 */ /* 0x000fe200078e02ff */
[----:B------:R-:W-:Y:S02]  /*5440*/  LEA.HI.X.SX32 R239, R233, R133, 0x1, P6 ;  /* 0x00000085e9ef7211 */ /* 0x000fe400030f0eff */
[-C--:B------:R-:W-:Y:S01]  /*5450*/  IADD3 R160, P6, R237, R132.reuse, RZ ;  /* 0x00000084eda07210 */ /* 0x080fe20007fde0ff */
[C---:B------:R-:W-:Y:S01]  /*5460*/  IMAD R237, R17.reuse, 0x75, RZ ;  /* 0x0000007511ed7824 */ /* 0x040fe200078e02ff */
[----:B0-----:R-:W-:Y:S01]  /*5470*/  IADD3 R18, P5, R154, R132, RZ ;  /* 0x000000849a127210 */ /* 0x001fe20007fbe0ff */
[----:B------:R-:W-:-:S03]  /*5480*/  IMAD R241, R17, 0xf4, RZ ;  /* 0x000000f411f17824 */ /* 0x000fc600078e02ff */
[-C--:B------:R-:W-:Y:S01]  /*5490*/  LEA.HI.X.SX32 R19, R245, R133.reuse, 0x1, P5 ;  /* 0x00000085f5137211 */ /* 0x080fe200028f0eff */
[----:B------:R-:W-:Y:S01]  /*54a0*/  IMAD R245, R17, 0x77, RZ ;  /* 0x0000007711f57824 */ /* 0x000fe200078e02ff */
[-C--:B------:R-:W-:Y:S01]  /*54b0*/  LEA.HI.X.SX32 R231, R237, R133.reuse, 0x1, P2 ;  /* 0x00000085ede77211 */ /* 0x080fe200010f0eff */
[----:B------:R0:W-:Y:S01]  /*54c0*/  STL.64 [R1+0x290], R22 ;  /* 0x0002901601007387 */ /* 0x0001e20000100a00 */
[----:B------:R-:W-:Y:S01]  /*54d0*/  IMAD R237, R17, 0xf, RZ ;  /* 0x0000000f11ed7824 */ /* 0x000fe200078e02ff */
[-C--:B------:R-:W-:Y:S01]  /*54e0*/  IADD3 R24, P5, R157, R132.reuse, RZ ;  /* 0x000000849d187210 */ /* 0x080fe20007fbe0ff */
[----:B------:R-:W-:Y:S01]  /*54f0*/  IMAD R233, R17, 0xf2, RZ ;  /* 0x000000f211e97824 */ /* 0x000fe200078e02ff */
[----:B------:R1:W-:Y:S01]  /*5500*/  STL.64 [R1+0x1a0], R18 ;  /* 0x0001a01201007387 */ /* 0x0003e20000100a00 */
[-C--:B------:R-:W-:Y:S02]  /*5510*/  LEA.HI.X.SX32 R161, R245, R133.reuse, 0x1, P6 ;  /* 0x00000085f5a17211 */ /* 0x080fe400030f0eff */
[-C--:B------:R-:W-:Y:S01]  /*5520*/  IADD3 R136, P2, R241, R132.reuse, RZ ;  /* 0x00000084f1887210 */ /* 0x080fe20007f5e0ff */
[C---:B------:R-:W-:Y:S01]  /*5530*/  IMAD R241, R17.reuse, 0xf6, RZ ;  /* 0x000000f611f17824 */ /* 0x040fe200078e02ff */
[-C--:B------:R-:W-:Y:S01]  /*5540*/  LEA.HI.X.SX32 R165, R154, R133.reuse, 0x1, P4 ;  /* 0x000000859aa57211 */ /* 0x080fe200020f0eff */
[----:B------:R-:W-:Y:S01]  /*5550*/  IMAD R245, R17, 0xf8, RZ ;  /* 0x000000f811f57824 */ /* 0x000fe200078e02ff */
[----:B------:R-:W-:Y:S01]  /*5560*/  LEA.HI.X.SX32 R25, R237, R133, 0x1, P5 ;  /* 0x00000085ed197211 */ /* 0x000fe200028f0eff */
[----:B------:R-:W-:Y:S01]  /*5570*/  IMAD R237, R17, 0x79, RZ ;  /* 0x0000007911ed7824 */ /* 0x000fe200078e02ff */
[----:B0-----:R-:W-:-:S02]  /*5580*/  IADD3 R22, P4, R162, R132, RZ ;  /* 0x00000084a2167210 */ /* 0x001fc40007f9e0ff */
[-C--:B-1----:R-:W-:Y:S02]  /*5590*/  IADD3 R18, P6, R168, R132.reuse, RZ ;  /* 0x00000084a8127210 */ /* 0x082fe40007fde0ff */
[-C--:B------:R-:W-:Y:S02]  /*55a0*/  LEA.HI.X.SX32 R235, R152, R133.reuse, 0x1, P3 ;  /* 0x0000008598eb7211 */ /* 0x080fe400018f0eff */
[-C--:B------:R-:W-:Y:S02]  /*55b0*/  LEA.HI.X.SX32 R19, R162, R133.reuse, 0x1, P6 ;  /* 0x00000085a2137211 */ /* 0x080fe400030f0eff */
[-C--:B------:R-:W-:Y:S01]  /*55c0*/  IADD3 R134, P3, R233, R132.reuse, RZ ;  /* 0x00000084e9867210 */ /* 0x080fe20007f7e0ff */
[----:B------:R-:W-:Y:S01]  /*55d0*/  STL.64 [R1+0x300], R24 ;  /* 0x0003001801007387 */ /* 0x000fe20000100a00 */
[-C--:B------:R-:W-:Y:S01]  /*55e0*/  IADD3 R138, P5, R241, R132.reuse, RZ ;  /* 0x00000084f18a7210 */ /* 0x080fe20007fbe0ff */
[----:B------:R-:W-:Y:S01]  /*55f0*/  IMAD R241, R17, 0xfc, RZ ;  /* 0x000000fc11f17824 */ /* 0x000fe200078e02ff */
[-C--:B------:R-:W-:Y:S01]  /*5600*/  LEA.HI.X.SX32 R23, R157, R133.reuse, 0x1, P4 ;  /* 0x000000859d177211 */ /* 0x080fe200020f0eff */
[----:B------:R0:W-:Y:S01]  /*5610*/  STL.64 [R1+0x198], R18 ;  /* 0x0001981201007387 */ /* 0x0001e20000100a00 */
[----:B------:R-:W-:Y:S01]  /*5620*/  IADD3 R140, P4, R245, R132, RZ ;  /* 0x00000084f58c7210 */ /* 0x000fe20007f9e0ff */
[----:B------:R-:W-:Y:S01]  /*5630*/  IMAD R245, R17, 0x3d, RZ ;  /* 0x0000003d11f57824 */ /* 0x000fe200078e02ff */
[----:B------:R-:W-:-:S02]  /*5640*/  LEA.HI.X.SX32 R135, R237, R133, 0x1, P3 ;  /* 0x00000085ed877211 */ /* 0x000fc400018f0eff */
[----:B------:R-:W4:Y:S01]  /*5650*/  S2R R237, SR_TID.X ;  /* 0x0000000000ed7919 */ /* 0x000f220000002100 */
[-C--:B------:R-:W-:Y:S01]  /*5660*/  IADD3 R144, P3, R241, R132.reuse, RZ ;  /* 0x00000084f1907210 */ /* 0x080fe20007f7e0ff */
[C---:B------:R-:W-:Y:S01]  /*5670*/  IMAD R241, R17.reuse, 0x7b, RZ ;  /* 0x0000007b11f17824 */ /* 0x040fe200078e02ff */
[----:B0-----:R-:W-:Y:S01]  /*5680*/  IADD3 R18, P6, R170, R132, RZ ;  /* 0x00000084aa127210 */ /* 0x001fe20007fde0ff */
[----:B------:R-:W-:-:S03]  /*5690*/  IMAD R233, R17, 0xfa, RZ ;  /* 0x000000fa11e97824 */ /* 0x000fc600078e02ff */
[-C--:B------:R-:W-:Y:S01]  /*56a0*/  LEA.HI.X.SX32 R19, R245, R133.reuse, 0x1, P6 ;  /* 0x00000085f5137211 */ /* 0x080fe200030f0eff */
[----:B------:R-:W-:Y:S01]  /*56b0*/  STL.64 [R1+0x288], R22 ;  /* 0x0002881601007387 */ /* 0x000fe20000100a00 */
[----:B------:R-:W-:Y:S01]  /*56c0*/  IMAD R245, R17, 0x1f, RZ ;  /* 0x0000001f11f57824 */ /* 0x000fe200078e02ff */
[-C--:B------:R-:W-:Y:S01]  /*56d0*/  LEA.HI.X.SX32 R139, R241, R133.reuse, 0x1, P5 ;  /* 0x00000085f18b7211 */ /* 0x080fe200028f0eff */
[----:B------:R-:W-:Y:S01]  /*56e0*/  IMAD R241, R17, 0x7d, RZ ;  /* 0x0000007d11f17824 */ /* 0x000fe200078e02ff */
[----:B------:R0:W-:Y:S01]  /*56f0*/  STL.64 [R1+0x190], R18 ;  /* 0x0001901201007387 */ /* 0x0001e20000100a00 */
[-C--:B------:R-:W-:Y:S02]  /*5700*/  LEA.HI.X.SX32 R157, R168, R133.reuse, 0x1, P1 ;  /* 0x00000085a89d7211 */ /* 0x080fe400008f0eff */
[----:B------:R-:W-:Y:S02]  /*5710*/  IADD3 R142, P1, R233, R132, RZ ;  /* 0x00000084e98e7210 */ /* 0x000fe40007f3e0ff */
[----:B------:R-:W-:-:S02]  /*5720*/  LEA.HI.X.SX32 R137, R170, R133, 0x1, P2 ;  /* 0x00000085aa897211 */ /* 0x000fc400010f0eff */
[-C--:B------:R-:W-:Y:S02]  /*5730*/  IADD3 R24, P2, R182, R132.reuse, RZ ;  /* 0x00000084b6187210 */ /* 0x080fe40007f5e0ff */
[----:B------:R-:W-:Y:S02]  /*5740*/  MOV R233, c[0x0][0x1b8] ;  /* 0x00006e0000e97a02 */ /* 0x000fe40000000f00 */
[CC--:B0-----:R-:W-:Y:S02]  /*5750*/  IADD3 R18, P6, R176.reuse, R132.reuse, RZ ;  /* 0x00000084b0127210 */ /* 0x0c1fe40007fde0ff */
[-C--:B------:R-:W-:Y:S02]  /*5760*/  LEA.HI.X.SX32 R143, R241, R133.reuse, 0x1, P1 ;  /* 0x00000085f18f7211 */ /* 0x080fe400008f0eff */
[-C--:B------:R-:W-:Y:S01]  /*5770*/  LEA.HI.X.SX32 R19, R245, R133.reuse, 0x1, P6 ;  /* 0x00000085f5137211 */ /* 0x080fe200030f0eff */
[----:B------:R-:W-:Y:S01]  /*5780*/  IMAD.MOV.U32 R241, RZ, RZ, c[0x0][0x1b8] ;  /* 0x00006e00fff17624 */ /* 0x000fe200078e00ff */
[-C--:B------:R-:W-:Y:S01]  /*5790*/  LEA.HI.X.SX32 R25, R176, R133.reuse, 0x1, P2 ;  /* 0x00000085b0197211 */ /* 0x080fe200010f0eff */
[C---:B------:R-:W-:Y:S01]  /*57a0*/  IMAD R245, R17.reuse, 0x3f, RZ ;  /* 0x0000003f11f57824 */ /* 0x040fe200078e02ff */
[-C--:B------:R-:W-:Y:S01]  /*57b0*/  LEA R30, P2, R17, R132.reuse, 0x2 ;  /* 0x00000084111e7211 */ /* 0x080fe200078410ff */
[----:B------:R-:W-:Y:S01]  /*57c0*/  IMAD R233, R233, 0xfe, RZ ;  /* 0x000000fee9e97824 */ /* 0x000fe200078e02ff */
[----:B------:R-:W-:Y:S01]  /*57d0*/  IADD3 R22, P5, R184, R132, RZ ;  /* 0x00000084b8167210 */ /* 0x000fe20007fbe0ff */
[----:B------:R0:W-:Y:S01]  /*57e0*/  STL.64 [R1+0x280], R18 ;  /* 0x0002801201007387 */ /* 0x0001e20000100a00 */
[----:B------:R-:W-:-:S02]  /*57f0*/  LEA.HI.X.SX32 R141, R182, R133, 0x1, P4 ;  /* 0x00000085b68d7211 */ /* 0x000fc400020f0eff */
[-C--:B------:R-:W-:Y:S02]  /*5800*/  LEA R28, P4, R17, R132.reuse, 0x3 ;  /* 0x00000084111c7211 */ /* 0x080fe400078818ff */
[CC--:B------:R-:W-:Y:S02]  /*5810*/  LEA.HI.X.SX32 R31, R186.reuse, R133.reuse, 0x1, P2 ;  /* 0x00000085ba1f7211 */ /* 0x0c0fe400010f0eff */
[----:B------:R-:W-:Y:S02]  /*5820*/  SHF.L.U32 R241, R241, 0x2, RZ ;  /* 0x00000002f1f17819 */ /* 0x000fe400000006ff */
[----:B------:R-:W-:Y:S02]  /*5830*/  LEA.HI.X.SX32 R23, R245, R133, 0x1, P5 ;  /* 0x00000085f5177211 */ /* 0x000fe400028f0eff */
[-C--:B0-----:R-:W-:Y:S02]  /*5840*/  IADD3 R18, P6, R186, R132.reuse, RZ ;  /* 0x00000084ba127210 */ /* 0x081fe40007fde0ff */
[----:B------:R-:W-:Y:S01]  /*5850*/  IADD3 R146, P2, R233, R132, RZ ;  /* 0x00000084e9927210 */ /* 0x000fe20007f5e0ff */
[----:B------:R-:W-:Y:S01]  /*5860*/  IMAD.MOV.U32 R233, RZ, RZ, c[0x0][0x1b8] ;  /* 0x00006e00ffe97624 */ /* 0x000fe200078e00ff */
[----:B------:R-:W-:-:S02]  /*5870*/  MOV R245, c[0x0][0x1b8] ;  /* 0x00006e0000f57a02 */ /* 0x000fc40000000f00 */
[-C--:B------:R-:W-:Y:S02]  /*5880*/  LEA.HI.X.SX32 R19, R17, R133.reuse, 0x1, P6 ;  /* 0x0000008511137211 */ /* 0x080fe400030f0eff */
[----:B----4-:R-:W-:Y:S02]  /*5890*/  LOP3.LUT R21, R21, 0x10, R237, 0x78, !PT ;  /* 0x0000001015157812 */ /* 0x010fe400078e78ed */
[----:B------:R-:W-:Y:S02]  /*58a0*/  LEA.HI.X.SX32 R29, R241, R133, 0x1, P4 ;  /* 0x00000085f11d7211 */ /* 0x000fe400020f0eff */
[----:B------:R-:W-:Y:S01]  /*58b0*/  MOV R237, c[0x0][0x1b8] ;  /* 0x00006e0000ed7a02 */ /* 0x000fe20000000f00 */
[----:B------:R0:W-:Y:S01]  /*58c0*/  STL.64 [R1+0x188], R24 ;  /* 0x0001881801007387 */ /* 0x0001e20000100a00 */
[----:B------:R-:W-:Y:S02]  /*58d0*/  MOV R241, c[0x0][0x1b8] ;  /* 0x00006e0000f17a02 */ /* 0x000fe40000000f00 */
[----:B------:R-:W-:Y:S01]  /*58e0*/  LEA R26, P1, R17, R132, 0x4 ;  /* 0x00000084111a7211 */ /* 0x000fe200078220ff */
[----:B------:R1:W-:Y:S01]  /*58f0*/  STL.64 [R1+0x180], R22 ;  /* 0x0001801601007387 */ /* 0x0003e20000100a00 */
[----:B------:R-:W-:-:S02]  /*5900*/  SHF.L.U32 R245, R245, 0x3, RZ ;  /* 0x00000003f5f57819 */ /* 0x000fc400000006ff */
[----:B------:R-:W-:Y:S01]  /*5910*/  LEA.HI.X.SX32 R145, R184, R133, 0x1, P3 ;  /* 0x00000085b8917211 */ /* 0x000fe200018f0eff */
[----:B------:R2:W-:Y:S01]  /*5920*/  STL.64 [R1+0x370], R18 ;  /* 0x0003701201007387 */ /* 0x0005e20000100a00 */
[----:B------:R-:W-:Y:S02]  /*5930*/  SHF.L.U32 R233, R233, 0x4, RZ ;  /* 0x00000004e9e97819 */ /* 0x000fe400000006ff */
[----:B------:R-:W-:Y:S02]  /*5940*/  SHF.L.U32 R237, R237, 0x5, RZ ;  /* 0x00000005eded7819 */ /* 0x000fe400000006ff */
[-C--:B0-----:R-:W-:Y:S02]  /*5950*/  LEA R24, P5, R17, R132.reuse, 0x5 ;  /* 0x0000008411187211 */ /* 0x081fe400078a28ff */
[----:B------:R-:W-:Y:S02]  /*5960*/  SHF.L.U32 R241, R241, 0x6, RZ ;  /* 0x00000006f1f17819 */ /* 0x000fe400000006ff */
[----:B-1----:R-:W-:-:S02]  /*5970*/  LEA R22, P3, R17, R132, 0x6 ;  /* 0x0000008411167211 */ /* 0x002fc400078630ff */
[-C--:B------:R-:W-:Y:S02]  /*5980*/  LEA.HI.X.SX32 R27, R245, R133.reuse, 0x1, P1 ;  /* 0x00000085f51b7211 */ /* 0x080fe400008f0eff */
[----:B--2---:R-:W-:Y:S02]  /*5990*/  LEA R18, P6, R17, R132, 0x7 ;  /* 0x0000008411127211 */ /* 0x004fe400078c38ff */
[-C--:B------:R-:W-:Y:S01]  /*59a0*/  LEA.HI.X.SX32 R25, R233, R133.reuse, 0x1, P5 ;  /* 0x00000085e9197211 */ /* 0x080fe200028f0eff */
[----:B------:R-:W-:Y:S01]  /*59b0*/  STL.64 [R1+0x368], R30 ;  /* 0x0003681e01007387 */ /* 0x000fe20000100a00 */
[----:B------:R-:W-:Y:S02]  /*59c0*/  MOV R245, c[0x0][0x1b8] ;  /* 0x00006e0000f57a02 */ /* 0x000fe40000000f00 */
[-C--:B------:R-:W-:Y:S01]  /*59d0*/  LEA.HI.X.SX32 R23, R237, R133.reuse, 0x1, P3 ;  /* 0x00000085ed177211 */ /* 0x080fe200018f0eff */
[----:B------:R-:W-:Y:S01]  /*59e0*/  STL.64 [R1+0x358], R28 ;  /* 0x0003581c01007387 */ /* 0x000fe20000100a00 */
[----:B------:R-:W-:Y:S01]  /*59f0*/  LEA.HI.X.SX32 R19, R241, R133, 0x1, P6 ;  /* 0x00000085f1137211 */ /* 0x000fe200030f0eff */
[----:B------:R-:W-:-:S02]  /*5a00*/  IMAD R245, R245, 0x7f, RZ ;  /* 0x0000007ff5f57824 */ /* 0x000fc400078e02ff */
[----:B------:R-:W-:Y:S01]  /*5a10*/  STL.64 [R1+0x338], R26 ;  /* 0x0003381a01007387 */ /* 0x000fe20000100a00 */
[----:B------:R-:W-:-:S03]  /*5a20*/  LOP3.LUT R16, R8, 0x10, RZ, 0x3c, !PT ;  /* 0x0000001008107812 */ /* 0x000fc600078e3cff */
[----:B------:R-:W-:Y:S01]  /*5a30*/  STL.64 [R1+0x2f8], R24 ;  /* 0x0002f81801007387 */ /* 0x000fe20000100a00 */
[----:B------:R-:W-:-:S03]  /*5a40*/  LOP3.LUT R17, R8, 0x30, RZ, 0x3c, !PT ;  /* 0x0000003008117812 */ /* 0x000fc600078e3cff */
[----:B------:R-:W-:Y:S01]  /*5a50*/  STL.64 [R1+0x278], R22 ;  /* 0x0002781601007387 */ /* 0x000fe20000100a00 */
[----:B------:R-:W-:-:S03]  /*5a60*/  LOP3.LUT R16, R8, 0x40, RZ, 0x3c, !PT ;  /* 0x0000004008107812 */ /* 0x000fc600078e3cff */
[----:B------:R0:W-:Y:S01]  /*5a70*/  STL.64 [R1+0x178], R18 ;  /* 0x0001781201007387 */ /* 0x0001e20000100a00 */
[C---:B------:R-:W-:Y:S02]  /*5a80*/  LOP3.LUT R17, R8.reuse, 0x60, RZ, 0x3c, !PT ;  /* 0x0000006008117812 */ /* 0x040fe400078e3cff */
[----:B------:R-:W-:Y:S01]  /*5a90*/  LOP3.LUT R16, R8, 0x70, RZ, 0x3c, !PT ;  /* 0x0000007008107812 */ /* 0x000fe200078e3cff */
[----:B------:R-:W-:Y:S01]  /*5aa0*/  CS2R R74, SRZ ;  /* 0x00000000004a7805 */ /* 0x000fe2000001ff00 */
[----:B------:R-:W-:Y:S01]  /*5ab0*/  LOP3.LUT R17, R10, 0x40, RZ, 0x3c, !PT ;  /* 0x000000400a117812 */ /* 0x000fe200078e3cff */
[----:B------:R-:W-:Y:S01]  /*5ac0*/  CS2R R68, SRZ ;  /* 0x0000000000447805 */ /* 0x000fe2000001ff00 */
[----:B------:R-:W-:Y:S01]  /*5ad0*/  LOP3.LUT R16, R9, 0x40, RZ, 0x3c, !PT ;  /* 0x0000004009107812 */ /* 0x000fe200078e3cff */
[----:B------:R-:W-:Y:S01]  /*5ae0*/  CS2R R70, SRZ ;  /* 0x0000000000467805 */ /* 0x000fe2000001ff00 */
[----:B------:R-:W-:Y:S02]  /*5af0*/  LEA.HI.X.SX32 R147, R245, R133, 0x1, P2 ;  /* 0x00000085f5937211 */ /* 0x000fe400010f0eff */
[----:B0-----:R-:W-:-:S02]  /*5b00*/  LOP3.LUT R18, R8, 0x20, RZ, 0x3c, !PT ;  /* 0x0000002008127812 */ /* 0x001fc400078e3cff */
[----:B------:R-:W-:Y:S01]  /*5b10*/  LOP3.LUT R18, R8, 0x50, RZ, 0x3c, !PT ;  /* 0x0000005008127812 */ /* 0x000fe200078e3cff */
[----:B------:R-:W-:Y:S01]  /*5b20*/  CS2R R84, SRZ ;  /* 0x0000000000547805 */ /* 0x000fe2000001ff00 */
[----:B------:R-:W-:Y:S01]  /*5b30*/  LOP3.LUT R18, R11, 0x20, RZ, 0x3c, !PT ;  /* 0x000000200b127812 */ /* 0x000fe200078e3cff */
        /* <DEDUP_REMOVED lines=8> */
[C---:B------:R-:W-:Y:S02]  /*5bc0*/  LOP3.LUT R17, R21.reuse, 0x40, RZ, 0x3c, !PT ;  /* 0x0000004015117812 */ /* 0x040fe400078e3cff */
[----:B------:R-:W-:Y:S02]  /*5bd0*/  LOP3.LUT R16, R21, 0x60, RZ, 0x3c, !PT ;  /* 0x0000006015107812 */ /* 0x000fe400078e3cff */
.L_x_1:
[----:B------:R-:W2:Y:S04]  /*5be0*/  LDL.64 R30, [R1+0x768] ;  /* 0x00076800011e7983 */ /* 0x000ea80000100a00 */
[----:B------:R-:W3:Y:S04]  /*5bf0*/  LDL.64 R18, [R1+0x740] ;  /* 0x0007400001127983 */ /* 0x000ee80000100a00 */
[----:B------:R-:W4:Y:S04]  /*5c00*/  LDL.64 R38, [R1+0x728] ;  /* 0x0007280001267983 */ /* 0x000f280000100a00 */
        /* <DEDUP_REMOVED lines=16> */
[----:B------:R-:W4:Y:S01]  /*5d10*/  LDL.64 R100, [R1+0x650] ;  /* 0x0006500001647983 */ /* 0x000f220000100a00 */
[----:B-----5:R-:W-:-:S03]  /*5d20*/  IMAD.WIDE R16, R6, 0x2, R130 ;  /* 0x0000000206107825 */ /* 0x020fc600078e0282 */
[----:B------:R-:W4:Y:S04]  /*5d30*/  LDL.64 R104, [R1+0x658] ;  /* 0x0006580001687983 */ /* 0x000f280000100a00 */
[----:B------:R0:W4:Y:S04]  /*5d40*/  LDG.E.U16 R16, [R16.64] ;  /* 0x0000000410107981 */ /* 0x000128000c1e1500 */
        /* <DEDUP_REMOVED lines=49> */
[----:B--2---:R-:W-:-:S03]  /*6060*/  IMAD.WIDE R94, R6, 0x2, R30 ;  /* 0x00000002065e7825 */ /* 0x004fc600078e021e */
[----:B------:R-:W2:Y:S01]  /*6070*/  LDL.64 R30, [R1+0x710] ;  /* 0x00071000011e7983 */ /* 0x000ea20000100a00 */
[----:B---3--:R-:W-:-:S03]  /*6080*/  IMAD.WIDE R18, R6, 0x2, R18 ;  /* 0x0000000206127825 */ /* 0x008fc600078e0212 */
[----:B------:R1:W4:Y:S02]  /*6090*/  LDG.E.U16 R94, [R94.64] ;  /* 0x000000045e5e7981 */ /* 0x000324000c1e1500 */
[C---:B----4-:R-:W-:Y:S02]  /*60a0*/  IMAD.WIDE R96, R6.reuse, 0x2, R38 ;  /* 0x0000000206607825 */ /* 0x050fe400078e0226 */
[----:B------:R-:W4:Y:S02]  /*60b0*/  LDL.64 R38, [R1+0x6d0] ;  /* 0x0006d00001267983 */ /* 0x000f240000100a00 */
[C---:B------:R-:W-:Y:S02]  /*60c0*/  IMAD.WIDE R24, R6.reuse, 0x2, R24 ;  /* 0x0000000206187825 */ /* 0x040fe400078e0218 */
[----:B------:R0:W4:Y:S04]  /*60d0*/  LDG.E.U16 R47, [R18.64] ;  /* 0x00000004122f7981 */ /* 0x000128000c1e1500 */
[----:B------:R1:W4:Y:S04]  /*60e0*/  LDG.E.U16 R109, [R24.64] ;  /* 0x00000004186d7981 */ /* 0x000328000c1e1500 */
[----:B------:R1:W4:Y:S01]  /*60f0*/  LDG.E.U16 R96, [R96.64] ;  /* 0x0000000460607981 */ /* 0x000322000c1e1500 */
[----:B0-----:R-:W-:-:S03]  /*6100*/  IMAD.WIDE R18, R6, 0x2, R40 ;  /* 0x0000000206127825 */ /* 0x001fc600078e0228 */
[----:B------:R-:W4:Y:S01]  /*6110*/  LDL.64 R40, [R1+0x6d8] ;  /* 0x0006d80001287983 */ /* 0x000f220000100a00 */
[----:B-1----:R-:W-:-:S03]  /*6120*/  IMAD.WIDE R24, R6, 0x2, R54 ;  /* 0x0000000206187825 */ /* 0x002fc600078e0236 */
[----:B------:R-:W4:Y:S01]  /*6130*/  LDL.64 R54, [R1+0x6c0] ;  /* 0x0006c00001367983 */ /* 0x000f220000100a00 */
[----:B------:R-:W-:-:S03]  /*6140*/  IMAD.WIDE R28, R6, 0x2, R28 ;  /* 0x00000002061c7825 */ /* 0x000fc600078e021c */
[----:B------:R0:W4:Y:S01]  /*6150*/  LDG.E.U16 R99, [R24.64] ;  /* 0x0000000418637981 */ /* 0x000122000c1e1500 */
[----:B------:R-:W-:-:S03]  /*6160*/  IMAD.WIDE R26, R6, 0x2, R26 ;  /* 0x00000002061a7825 */ /* 0x000fc600078e021a */
[----:B------:R1:W4:Y:S01]  /*6170*/  LDG.E.U16 R115, [R28.64] ;  /* 0x000000041c737981 */ /* 0x000322000c1e1500 */
[----:B------:R-:W-:-:S03]  /*6180*/  IMAD.WIDE R22, R6, 0x2, R22 ;  /* 0x0000000206167825 */ /* 0x000fc600078e0216 */
[----:B------:R1:W4:Y:S01]  /*6190*/  LDG.E.U16 R125, [R26.64] ;  /* 0x000000041a7d7981 */ /* 0x000322000c1e1500 */
[----:B0-----:R-:W-:-:S03]  /*61a0*/  IMAD.WIDE R24, R6, 0x2, R36 ;  /* 0x0000000206187825 */ /* 0x001fc600078e0224 */
[----:B------:R0:W4:Y:S01]  /*61b0*/  LDG.E.U16 R93, [R22.64] ;  /* 0x00000004165d7981 */ /* 0x000122000c1e1500 */
[----:B-1----:R-:W-:-:S03]  /*61c0*/  IMAD.WIDE R28, R6, 0x2, R52 ;  /* 0x00000002061c7825 */ /* 0x002fc600078e0234 */
[----:B------:R-:W4:Y:S01]  /*61d0*/  LDL.64 R36, [R1+0x6a0] ;  /* 0x0006a00001247983 */ /* 0x000f220000100a00 */
[----:B------:R-:W-:-:S03]  /*61e0*/  IMAD.WIDE R26, R6, 0x2, R44 ;  /* 0x00000002061a7825 */ /* 0x000fc600078e022c */
[----:B------:R-:W4:Y:S01]  /*61f0*/  LDL.64 R44, [R1+0x6a8] ;  /* 0x0006a800012c7983 */ /* 0x000f220000100a00 */
[----:B0-----:R-:W-:-:S03]  /*6200*/  IMAD.WIDE R22, R6, 0x2, R50 ;  /* 0x0000000206167825 */ /* 0x001fc600078e0232 */
[----:B------:R0:W4:Y:S04]  /*6210*/  LDG.E.U16 R92, [R28.64] ;  /* 0x000000041c5c7981 */ /* 0x000128000c1e1500 */
[----:B------:R-:W4:Y:S01]  /*6220*/  LDL.64 R50, [R1+0x6b8] ;  /* 0x0006b80001327983 */ /* 0x000f220000100a00 */
[----:B------:R-:W-:-:S03]  /*6230*/  IMAD.WIDE R52, R6, 0x2, R42 ;  /* 0x0000000206347825 */ /* 0x000fc600078e022a */
[----:B------:R1:W4:Y:S01]  /*6240*/  LDG.E.U16 R124, [R22.64] ;  /* 0x00000004167c7981 */ /* 0x000322000c1e1500 */
[----:B0-----:R-:W-:-:S03]  /*6250*/  IMAD.WIDE R28, R6, 0x2, R48 ;  /* 0x00000002061c7825 */ /* 0x001fc600078e0230 */
[----:B------:R-:W4:Y:S04]  /*6260*/  LDL.64 R48, [R1+0x690] ;  /* 0x0006900001307983 */ /* 0x000f280000100a00 */
[----:B------:R4:W4:Y:S01]  /*6270*/  LDG.E.U16 R46, [R26.64] ;  /* 0x000000041a2e7981 */ /* 0x000922000c1e1500 */
[----:B-1----:R-:W-:-:S03]  /*6280*/  IMAD.WIDE R22, R6, 0x2, R34 ;  /* 0x0000000206167825 */ /* 0x002fc600078e0222 */
[----:B------:R-:W4:Y:S04]  /*6290*/  LDL.64 R34, [R1+0x698] ;  /* 0x0006980001227983 */ /* 0x000f280000100a00 */
[----:B------:R-:W4:Y:S04]  /*62a0*/  LDL.64 R42, [R1+0x688] ;  /* 0x00068800012a7983 */ /* 0x000f280000100a00 */
[----:B------:R0:W4:Y:S04]  /*62b0*/  LDG.E.U16 R97, [R28.64] ;  /* 0x000000041c617981 */ /* 0x000128000c1e1500 */
[----:B------:R1:W4:Y:S04]  /*62c0*/  LDG.E.U16 R17, [R22.64] ;  /* 0x0000000416117981 */ /* 0x000328000c1e1500 */
[----:B------:R0:W4:Y:S04]  /*62d0*/  LDG.E.U16 R18, [R18.64] ;  /* 0x0000000412127981 */ /* 0x000128000c1e1500 */
[----:B------:R0:W4:Y:S01]  /*62e0*/  LDG.E.U16 R52, [R52.64] ;  /* 0x0000000434347981 */ /* 0x000122000c1e1500 */
[----:B--2---:R-:W-:-:S05]  /*62f0*/  IMAD.WIDE R30, R6, 0x2, R30 ;  /* 0x00000002061e7825 */ /* 0x004fca00078e021e */
[----:B------:R2:W3:Y:S04]  /*6300*/  LDG.E.U16 R108, [R30.64] ;  /* 0x000000041e6c7981 */ /* 0x0004e8000c1e1500 */
[----:B--2---:R4:W2:Y:S02]  /*6310*/  LDG.E.U16 R31, [R24.64] ;  /* 0x00000004181f7981 */ /* 0x0048a4000c1e1500 */
[C---:B----4-:R-:W-:Y:S02]  /*6320*/  IMAD.WIDE R24, R6.reuse, 0x2, R38 ;  /* 0x0000000206187825 */ /* 0x050fe400078e0226 */
[----:B------:R-:W4:Y:S02]  /*6330*/  LDL.64 R38, [R1+0x678] ;  /* 0x0006780001267983 */ /* 0x000f240000100a00 */
[----:B------:R-:W-:-:S02]  /*6340*/  IMAD.WIDE R26, R6, 0x2, R40 ;  /* 0x00000002061a7825 */ /* 0x000fc400078e0228 */
[----:B------:R-:W2:Y:S02]  /*6350*/  LDL.64 R40, [R1+0x680] ;  /* 0x0006800001287983 */ /* 0x000ea40000100a00 */
[C---:B0-----:R-:W-:Y:S02]  /*6360*/  IMAD.WIDE R28, R6.reuse, 0x2, R54 ;  /* 0x00000002061c7825 */ /* 0x041fe400078e0236 */
[----:B------:R-:W3:Y:S02]  /*6370*/  LDL.64 R54, [R1+0x668] ;  /* 0x0006680001367983 */ /* 0x000ee40000100a00 */
[C---:B-1----:R-:W-:Y:S02]  /*6380*/  IMAD.WIDE R22, R6.reuse, 0x2, R90 ;  /* 0x0000000206167825 */ /* 0x042fe400078e025a */
[----:B------:R0:W3:Y:S04]  /*6390*/  LDG.E.U16 R123, [R26.64] ;  /* 0x000000041a7b7981 */ /* 0x0000e8000c1e1500 */
[----:B------:R1:W3:Y:S04]  /*63a0*/  LDG.E.U16 R91, [R22.64] ;  /* 0x00000004165b7981 */ /* 0x0002e8000c1e1500 */
[----:B------:R0:W3:Y:S01]  /*63b0*/  LDG.E.U16 R107, [R24.64] ;  /* 0x00000004186b7981 */ /* 0x0000e2000c1e1500 */
[----:B------:R-:W-:-:S03]  /*63c0*/  IMAD.WIDE R154, R6, 0x2, R36 ;  /* 0x00000002069a7825 */ /* 0x000fc600078e0224 */
[----:B------:R-:W3:Y:S01]  /*63d0*/  LDL.64 R36, [R1+0x648] ;  /* 0x0006480001247983 */ /* 0x000ee20000100a00 */
[----:B-1----:R-:W-:-:S03]  /*63e0*/  IMAD.WIDE R22, R6, 0x2, R44 ;  /* 0x0000000206167825 */ /* 0x002fc600078e022c */
[----:B------:R1:W3:Y:S01]  /*63f0*/  LDG.E.U16 R45, [R28.64] ;  /* 0x000000041c2d7981 */ /* 0x0002e2000c1e1500 */
[----:B0-----:R-:W-:-:S03]  /*6400*/  IMAD.WIDE R24, R6, 0x2, R88 ;  /* 0x0000000206187825 */ /* 0x001fc600078e0258 */
[----:B------:R4:W3:Y:S01]  /*6410*/  LDG.E.U16 R98, [R22.64] ;  /* 0x0000000416627981 */ /* 0x0008e2000c1e1500 */
[----:B------:R-:W-:-:S03]  /*6420*/  IMAD.WIDE R26, R6, 0x2, R50 ;  /* 0x00000002061a7825 */ /* 0x000fc600078e0232 */
[----:B------:R-:W3:Y:S04]  /*6430*/  LDL.64 R88, [R1+0x638] ;  /* 0x0006380001587983 */ /* 0x000ee80000100a00 */
[----:B------:R0:W3:Y:S01]  /*6440*/  LDG.E.U16 R30, [R26.64] ;  /* 0x000000041a1e7981 */ /* 0x0000e2000c1e1500 */
[----:B-1----:R-:W-:-:S03]  /*6450*/  IMAD.WIDE R28, R6, 0x2, R48 ;  /* 0x00000002061c7825 */ /* 0x002fc600078e0230 */
[----:B------:R-:W3:Y:S04]  /*6460*/  LDL.64 R48, [R1+0x630] ;  /* 0x0006300001307983 */ /* 0x000ee80000100a00 */
[----:B------:R2:W3:Y:S01]  /*6470*/  LDG.E.U16 R19, [R24.64] ;  /* 0x0000000418137981 */ /* 0x0004e2000c1e1500 */
[----:B------:R-:W-:-:S03]  /*6480*/  IMAD.WIDE R34, R6, 0x2, R34 ;  /* 0x0000000206227825 */ /* 0x000fc600078e0222 */
[----:B------:R1:W3:Y:S01]  /*6490*/  LDG.E.U16 R106, [R28.64] ;  /* 0x000000041c6a7981 */ /* 0x0002e2000c1e1500 */
[----:B0-----:R-:W-:-:S03]  /*64a0*/  IMAD.WIDE R26, R6, 0x2, R42 ;  /* 0x00000002061a7825 */ /* 0x001fc600078e022a */
[----:B------:R-:W3:Y:S04]  /*64b0*/  LDL.64 R42, [R1+0x628] ;  /* 0x00062800012a7983 */ /* 0x000ee80000100a00 */
[----:B------:R3:W3:Y:S04]  /*64c0*/  LDG.E.U16 R122, [R34.64] ;  /* 0x00000004227a7981 */ /* 0x0006e8000c1e1500 */
[----:B------:R0:W3:Y:S01]  /*64d0*/  LDG.E.U16 R90, [R26.64] ;  /* 0x000000041a5a7981 */ /* 0x0000e2000c1e1500 */
[----:B------:R-:W-:-:S03]  /*64e0*/  IMAD.WIDE R32, R6, 0x2, R32 ;  /* 0x0000000206207825 */ /* 0x000fc600078e0220 */
[----:B------:R-:W3:Y:S04]  /*64f0*/  LDL.64 R50, [R1+0x660] ;  /* 0x0006600001327983 */ /* 0x000ee80000100a00 */
[----:B------:R0:W3:Y:S01]  /*6500*/  LDG.E.U16 R32, [R32.64] ;  /* 0x0000000420207981 */ /* 0x0000e2000c1e1500 */
[----:B------:R-:W-:-:S03]  /*6510*/  IMAD.WIDE R112, R6, 0x2, R112 ;  /* 0x0000000206707825 */ /* 0x000fc600078e0270 */
[----:B------:R0:W3:Y:S01]  /*6520*/  LDG.E.U16 R154, [R154.64] ;  /* 0x000000049a9a7981 */ /* 0x0000e2000c1e1500 */
[----:B----4-:R-:W-:-:S03]  /*6530*/  IMAD.WIDE R22, R6, 0x2, R38 ;  /* 0x0000000206167825 */ /* 0x010fc600078e0226 */
[----:B------:R4:W4:Y:S01]  /*6540*/  LDG.E.U16 R112, [R112.64] ;  /* 0x0000000470707981 */ /* 0x000922000c1e1500 */
[----:B--2---:R-:W-:-:S03]  /*6550*/  IMAD.WIDE R24, R6, 0x2, R40 ;  /* 0x0000000206187825 */ /* 0x004fc600078e0228 */
[----:B-1----:R1:W2:Y:S04]  /*6560*/  LDG.E.U16 R29, [R22.64] ;  /* 0x00000004161d7981 */ /* 0x0022a8000c1e1500 */
[----:B------:R-:W2:Y:S01]  /*6570*/  LDL.64 R40, [R1+0x620] ;  /* 0x0006200001287983 */ /* 0x000ea20000100a00 */
[----:B---3--:R-:W-:-:S03]  /*6580*/  IMAD.WIDE R34, R6, 0x2, R54 ;  /* 0x0000000206227825 */ /* 0x008fc600078e0236 */
[----:B------:R-:W3:Y:S01]  /*6590*/  LDL.64 R38, [R1+0x618] ;  /* 0x0006180001267983 */ /* 0x000ee20000100a00 */
[----:B-1----:R-:W-:-:S03]  /*65a0*/  IMAD.WIDE R22, R6, 0x2, R102 ;  /* 0x0000000206167825 */ /* 0x002fc600078e0266 */
[----:B------:R-:W4:Y:S04]  /*65b0*/  LDL.64 R102, [R1+0x610] ;  /* 0x0006100001667983 */ /* 0x000f280000100a00 */
[----:B------:R-:W4:Y:S04]  /*65c0*/  LDL.64 R54, [R1+0x608] ;  /* 0x0006080001367983 */ /* 0x000f280000100a00 */
[----:B------:R1:W4:Y:S01]  /*65d0*/  LDG.E.U16 R44, [R24.64] ;  /* 0x00000004182c7981 */ /* 0x000322000c1e1500 */
[----:B0-----:R-:W-:-:S03]  /*65e0*/  IMAD.WIDE R26, R6, 0x2, R104 ;  /* 0x00000002061a7825 */ /* 0x001fc600078e0268 */
[----:B------:R0:W4:Y:S01]  /*65f0*/  LDG.E.U16 R95, [R34.64] ;  /* 0x00000004225f7981 */ /* 0x000122000c1e1500 */
[----:B------:R-:W-:-:S03]  /*6600*/  IMAD.WIDE R36, R6, 0x2, R36 ;  /* 0x0000000206247825 */ /* 0x000fc600078e0224 */
[----:B------:R0:W4:Y:S01]  /*6610*/  LDG.E.U16 R121, [R26.64] ;  /* 0x000000041a797981 */ /* 0x000122000c1e1500 */
[----:B-1----:R-:W-:-:S03]  /*6620*/  IMAD.WIDE R24, R6, 0x2, R100 ;  /* 0x0000000206187825 */ /* 0x002fc600078e0264 */
[----:B------:R-:W4:Y:S01]  /*6630*/  LDL.64 R100, [R1+0x5f0] ;  /* 0x0005f00001647983 */ /* 0x000f220000100a00 */
[----:B0-----:R-:W-:-:S03]  /*6640*/  IMAD.WIDE R34, R6, 0x2, R110 ;  /* 0x0000000206227825 */ /* 0x001fc600078e026e */
[----:B------:R0:W4:Y:S01]  /*6650*/  LDG.E.U16 R105, [R24.64] ;  /* 0x0000000418697981 */ /* 0x000122000c1e1500 */
[----:B------:R-:W-:-:S03]  /*6660*/  IMAD.WIDE R26, R6, 0x2, R88 ;  /* 0x00000002061a7825 */ /* 0x000fc600078e0258 */
[----:B------:R2:W4:Y:S04]  /*6670*/  LDG.E.U16 R89, [R36.64] ;  /* 0x0000000424597981 */ /* 0x000528000c1e1500 */
[----:B------:R1:W4:Y:S01]  /*6680*/  LDG.E.U16 R23, [R22.64] ;  /* 0x0000000416177981 */ /* 0x000322000c1e1500 */
[----:B0-----:R-:W-:-:S03]  /*6690*/  IMAD.WIDE R24, R6, 0x2, R48 ;  /* 0x0000000206187825 */ /* 0x001fc600078e0230 */
[----:B------:R-:W4:Y:S01]  /*66a0*/  LDL.64 R48, [R1+0x5d0] ;  /* 0x0005d00001307983 */ /* 0x000f220000100a00 */
[----:B------:R-:W-:-:S03]  /*66b0*/  IMAD.WIDE R110, R6, 0x2, R42 ;  /* 0x00000002066e7825 */ /* 0x000fc600078e022a */
[----:B------:R0:W4:Y:S04]  /*66c0*/  LDG.E.U16 R28, [R26.64] ;  /* 0x000000041a1c7981 */ /* 0x000128000c1e1500 */
[----:B------:R4:W4:Y:S04]  /*66d0*/  LDG.E.U16 R43, [R34.64] ;  /* 0x00000004222b7981 */ /* 0x000928000c1e1500 */
[----:B-1----:R1:W4:Y:S01]  /*66e0*/  LDG.E.U16 R22, [R24.64] ;  /* 0x0000000418167981 */ /* 0x002322000c1e1500 */
[----:B------:R-:W-:-:S03]  /*66f0*/  IMAD.WIDE R50, R6, 0x2, R50 ;  /* 0x0000000206327825 */ /* 0x000fc600078e0232 */
[----:B------:R0:W4:Y:S04]  /*6700*/  LDG.E.U16 R110, [R110.64] ;  /* 0x000000046e6e7981 */ /* 0x000128000c1e1500 */
[----:B------:R0:W4:Y:S01]  /*6710*/  LDG.E.U16 R50, [R50.64] ;  /* 0x0000000432327981 */ /* 0x000122000c1e1500 */
[----:B-1----:R-:W-:-:S03]  /*6720*/  IMAD.WIDE R24, R6, 0x2, R116 ;  /* 0x0000000206187825 */ /* 0x002fc600078e0274 */
[----:B------:R-:W4:Y:S04]  /*6730*/  LDL.64 R116, [R1+0x5a8] ;  /* 0x0005a80001747983 */ /* 0x000f280000100a00 */
[----:B------:R1:W4:Y:S01]  /*6740*/  LDG.E.U16 R42, [R24.64] ;  /* 0x00000004182a7981 */ /* 0x000322000c1e1500 */
[----:B--2---:R-:W-:-:S03]  /*6750*/  IMAD.WIDE R36, R6, 0x2, R40 ;  /* 0x0000000206247825 */ /* 0x004fc600078e0228 */
[----:B------:R-:W2:Y:S01]  /*6760*/  LDL.64 R40, [R1+0x5c8] ;  /* 0x0005c80001287983 */ /* 0x000ea20000100a00 */
[----:B---3--:R-:W-:-:S03]  /*6770*/  IMAD.WIDE R38, R6, 0x2, R38 ;  /* 0x0000000206267825 */ /* 0x008fc600078e0226 */
[----:B------:R3:W2:Y:S01]  /*6780*/  LDG.E.U16 R37, [R36.64] ;  /* 0x0000000424257981 */ /* 0x0006a2000c1e1500 */
[----:B----4-:R-:W-:-:S03]  /*6790*/  IMAD.WIDE R34, R6, 0x2, R102 ;  /* 0x0000000206227825 */ /* 0x010fc600078e0266 */
[----:B------:R-:W4:Y:S01]  /*67a0*/  LDL.64 R102, [R1+0x5b8] ;  /* 0x0005b80001667983 */ /* 0x000f220000100a00 */
[----:B0-----:R-:W-:-:S03]  /*67b0*/  IMAD.WIDE R26, R6, 0x2, R54 ;  /* 0x00000002061a7825 */ /* 0x001fc600078e0236 */
[----:B------:R-:W4:Y:S04]  /*67c0*/  LDL.64 R54, [R1+0x5b0] ;  /* 0x0005b00001367983 */ /* 0x000f280000100a00 */
[----:B------:R0:W4:Y:S04]  /*67d0*/  LDG.E.U16 R120, [R38.64] ;  /* 0x0000000426787981 */ /* 0x000128000c1e1500 */
[----:B------:R1:W4:Y:S04]  /*67e0*/  LDG.E.U16 R88, [R26.64] ;  /* 0x000000041a587981 */ /* 0x000328000c1e1500 */
[----:B------:R3:W4:Y:S01]  /*67f0*/  LDG.E.U16 R104, [R34.64] ;  /* 0x0000000422687981 */ /* 0x000722000c1e1500 */
[----:B0-----:R-:W-:-:S03]  /*6800*/  IMAD.WIDE R38, R6, 0x2, R100 ;  /* 0x0000000206267825 */ /* 0x001fc600078e0264 */
[----:B------:R-:W4:Y:S01]  /*6810*/  LDL.64 R100, [R1+0x598] ;  /* 0x0005980001647983 */ /* 0x000f220000100a00 */
[----:B-1----:R-:W-:-:S03]  /*6820*/  IMAD.WIDE R26, R6, 0x2, R148 ;  /* 0x00000002061a7825 */ /* 0x002fc600078e0294 */
[----:B------:R-:W4:Y:S04]  /*6830*/  LDL.64 R148, [R1+0x570] ;  /* 0x0005700001947983 */ /* 0x000f280000100a00 */
[----:B------:R0:W4:Y:S01]  /*6840*/  LDG.E.U16 R33, [R38.64] ;  /* 0x0000000426217981 */ /* 0x000122000c1e1500 */
[----:B---3--:R-:W-:-:S03]  /*6850*/  IMAD.WIDE R34, R6, 0x2, R126 ;  /* 0x0000000206227825 */ /* 0x008fc600078e027e */
[----:B------:R-:W3:Y:S01]  /*6860*/  LDL.64 R126, [R1+0x580] ;  /* 0x00058000017e7983 */ /* 0x000ee20000100a00 */
[----:B------:R-:W-:-:S03]  /*6870*/  IMAD.WIDE R24, R6, 0x2, R118 ;  /* 0x0000000206187825 */ /* 0x000fc600078e0276 */
[----:B------:R4:W3:Y:S01]  /*6880*/  LDG.E.U16 R36, [R34.64] ;  /* 0x0000000422247981 */ /* 0x0008e2000c1e1500 */
[----:B0-----:R-:W-:-:S03]  /*6890*/  IMAD.WIDE R38, R6, 0x2, R158 ;  /* 0x0000000206267825 */ /* 0x001fc600078e029e */
[----:B------:R-:W3:Y:S01]  /*68a0*/  LDL.64 R158, [R1+0x540] ;  /* 0x00054000019e7983 */ /* 0x000ee20000100a00 */
[----:B------:R-:W-:-:S03]  /*68b0*/  IMAD.WIDE R48, R6, 0x2, R48 ;  /* 0x0000000206307825 */ /* 0x000fc600078e0230 */
[----:B------:R0:W3:Y:S04]  /*68c0*/  LDG.E.U16 R119, [R24.64] ;  /* 0x0000000418777981 */ /* 0x0000e8000c1e1500 */
[----:B------:R1:W3:Y:S01]  /*68d0*/  LDG.E.U16 R27, [R26.64] ;  /* 0x000000041a1b7981 */ /* 0x0002e2000c1e1500 */
[----:B------:R-:W-:-:S05]  /*68e0*/  IMAD.WIDE R116, R6, 0x2, R116 ;  /* 0x0000000206747825 */ /* 0x000fca00078e0274 */
[----:B------:R0:W3:Y:S01]  /*68f0*/  LDG.E.U16 R113, [R116.64] ;  /* 0x0000000474717981 */ /* 0x0000e2000c1e1500 */
[----:B--2---:R-:W-:-:S04]  /*6900*/  IMAD.WIDE R40, R6, 0x2, R40 ;  /* 0x0000000206287825 */ /* 0x004fc800078e0228 */
[C---:B----4-:R-:W-:Y:S02]  /*6910*/  IMAD.WIDE R34, R6.reuse, 0x2, R102 ;  /* 0x0000000206227825 */ /* 0x050fe400078e0266 */
[----:B------:R2:W4:Y:S02]  /*6920*/  LDG.E.U16 R103, [R48.64] ;  /* 0x0000000430677981 */ /* 0x000524000c1e1500 */
[C---:B0-----:R-:W-:Y:S02]  /*6930*/  IMAD.WIDE R24, R6.reuse, 0x2, R54 ;  /* 0x0000000206187825 */ /* 0x041fe400078e0236 */
[----:B------:R0:W4:Y:S04]  /*6940*/  LDG.E.U16 R55, [R40.64] ;  /* 0x0000000428377981 */ /* 0x000128000c1e1500 */
[----:B-1----:R1:W4:Y:S01]  /*6950*/  LDG.E.U16 R26, [R34.64] ;  /* 0x00000004221a7981 */ /* 0x002322000c1e1500 */
[----:B--2---:R-:W-:-:S03]  /*6960*/  IMAD.WIDE R48, R6, 0x2, R128 ;  /* 0x0000000206307825 */ /* 0x004fc600078e0280 */
[----:B------:R-:W2:Y:S04]  /*6970*/  LDL.64 R128, [R1+0x548] ;  /* 0x0005480001807983 */ /* 0x000ea80000100a00 */
[----:B0-----:R0:W4:Y:S01]  /*6980*/  LDG.E.U16 R41, [R38.64] ;  /* 0x0000000426297981 */ /* 0x001122000c1e1500 */
[----:B------:R-:W-:-:S03]  /*6990*/  IMAD.WIDE R100, R6, 0x2, R100 ;  /* 0x0000000206647825 */ /* 0x000fc600078e0264 */
[----:B-1----:R1:W4:Y:S01]  /*69a0*/  LDG.E.U16 R35, [R24.64] ;  /* 0x0000000418237981 */ /* 0x002322000c1e1500 */
[----:B------:R-:W-:-:S03]  /*69b0*/  IMAD.WIDE R116, R6, 0x2, R148 ;  /* 0x0000000206747825 */ /* 0x000fc600078e0294 */
[----:B------:R-:W4:Y:S01]  /*69c0*/  LDL.64 R148, [R1+0x520] ;  /* 0x0005200001947983 */ /* 0x000f220000100a00 */
[----:B0-----:R-:W-:-:S03]  /*69d0*/  IMAD.WIDE R38, R6, 0x2, R166 ;  /* 0x0000000206267825 */ /* 0x001fc600078e02a6 */
[----:B------:R-:W4:Y:S01]  /*69e0*/  LDL.64 R166, [R1+0x518] ;  /* 0x0005180001a67983 */ /* 0x000f220000100a00 */
[----:B-1----:R-:W-:-:S03]  /*69f0*/  IMAD.WIDE R24, R6, 0x2, R152 ;  /* 0x0000000206187825 */ /* 0x002fc600078e0298 */
[----:B------:R0:W4:Y:S04]  /*6a00*/  LDG.E.U16 R102, [R38.64] ;  /* 0x0000000426667981 */ /* 0x000128000c1e1500 */
[----:B------:R1:W4:Y:S04]  /*6a10*/  LDG.E.U16 R118, [R100.64] ;  /* 0x0000000464767981 */ /* 0x000328000c1e1500 */
[----:B------:R-:W4:Y:S01]  /*6a20*/  LDL.64 R152, [R1+0x530] ;  /* 0x0005300001987983 */ /* 0x000f220000100a00 */
[----:B0-----:R-:W-:-:S03]  /*6a30*/  IMAD.WIDE R38, R6, 0x2, R172 ;  /* 0x0000000206267825 */ /* 0x001fc600078e02ac */
[----:B------:R-:W4:Y:S01]  /*6a40*/  LDL.64 R172, [R1+0x4f8] ;  /* 0x0004f80001ac7983 */ /* 0x000f220000100a00 */
[----:B-1----:R-:W-:-:S03]  /*6a50*/  IMAD.WIDE R100, R6, 0x2, R174 ;  /* 0x0000000206647825 */ /* 0x002fc600078e02ae */
[----:B------:R-:W4:Y:S04]  /*6a60*/  LDL.64 R174, [R1+0x500] ;  /* 0x0005000001ae7983 */ /* 0x000f280000100a00 */
[----:B------:R0:W4:Y:S01]  /*6a70*/  LDG.E.U16 R51, [R38.64] ;  /* 0x0000000426337981 */ /* 0x000122000c1e1500 */
[----:B---3--:R-:W-:-:S03]  /*6a80*/  IMAD.WIDE R126, R6, 0x2, R126 ;  /* 0x00000002067e7825 */ /* 0x008fc600078e027e */
[----:B------:R1:W4:Y:S04]  /*6a90*/  LDG.E.U16 R54, [R24.64] ;  /* 0x0000000418367981 */ /* 0x000328000c1e1500 */
[----:B------:R1:W4:Y:S01]  /*6aa0*/  LDG.E.U16 R114, [R100.64] ;  /* 0x0000000464727981 */ /* 0x000322000c1e1500 */
[----:B0-----:R-:W-:-:S03]  /*6ab0*/  IMAD.WIDE R38, R6, 0x2, R158 ;  /* 0x0000000206267825 */ /* 0x001fc600078e029e */
[----:B------:R-:W4:Y:S01]  /*6ac0*/  LDL.64 R158, [R1+0x4e8] ;  /* 0x0004e800019e7983 */ /* 0x000f220000100a00 */
[----:B-1----:R-:W-:-:S03]  /*6ad0*/  IMAD.WIDE R24, R6, 0x2, R150 ;  /* 0x0000000206187825 */ /* 0x002fc600078e0296 */
[----:B------:R-:W4:Y:S01]  /*6ae0*/  LDL.64 R150, [R1+0x528] ;  /* 0x0005280001967983 */ /* 0x000f220000100a00 */
[----:B------:R-:W-:-:S03]  /*6af0*/  IMAD.WIDE R100, R6, 0x2, R162 ;  /* 0x0000000206647825 */ /* 0x000fc600078e02a2 */
[----:B------:R0:W4:Y:S04]  /*6b00*/  LDG.E.U16 R40, [R126.64] ;  /* 0x000000047e287981 */ /* 0x000128000c1e1500 */
[----:B------:R1:W4:Y:S04]  /*6b10*/  LDG.E.U16 R34, [R116.64] ;  /* 0x0000000474227981 */ /* 0x000328000c1e1500 */
[----:B------:R-:W4:Y:S01]  /*6b20*/  LDL.64 R162, [R1+0x4f0] ;  /* 0x0004f00001a27983 */ /* 0x000f220000100a00 */
[----:B0-----:R-:W-:-:S03]  /*6b30*/  IMAD.WIDE R126, R6, 0x2, R168 ;  /* 0x00000002067e7825 */ /* 0x001fc600078e02a8 */
[----:B------:R0:W4:Y:S01]  /*6b40*/  LDG.E.U16 R25, [R24.64] ;  /* 0x0000000418197981 */ /* 0x000122000c1e1500 */
[----:B-1----:R-:W-:-:S03]  /*6b50*/  IMAD.WIDE R116, R6, 0x2, R170 ;  /* 0x0000000206747825 */ /* 0x002fc600078e02aa */
[----:B------:R-:W4:Y:S04]  /*6b60*/  LDL.64 R170, [R1+0x4d0] ;  /* 0x0004d00001aa7983 */ /* 0x000f280000100a00 */
[----:B------:R-:W4:Y:S04]  /*6b70*/  LDL.64 R168, [R1+0x4c8] ;  /* 0x0004c80001a87983 */ /* 0x000f280000100a00 */
[----:B0-----:R0:W4:Y:S04]  /*6b80*/  LDG.E.U16 R24, [R126.64] ;  /* 0x000000047e187981 */ /* 0x001128000c1e1500 */
[----:B------:R1:W4:Y:S04]  /*6b90*/  LDG.E.U16 R117, [R116.64] ;  /* 0x0000000474757981 */ /* 0x000328000c1e1500 */
[----:B------:R1:W4:Y:S01]  /*6ba0*/  LDG.E.U16 R39, [R38.64] ;  /* 0x0000000426277981 */ /* 0x000322000c1e1500 */
[----:B0-----:R-:W-:-:S03]  /*6bb0*/  IMAD.WIDE R126, R6, 0x2, R182 ;  /* 0x00000002067e7825 */ /* 0x001fc600078e02b6 */
[----:B------:R-:W4:Y:S04]  /*6bc0*/  LDL.64 R182, [R1+0x430] ;  /* 0x0004300001b67983 */ /* 0x000f280000100a00 */
[----:B------:R0:W4:Y:S04]  /*6bd0*/  LDG.E.U16 R49, [R48.64] ;  /* 0x0000000430317981 */ /* 0x000128000c1e1500 */
[----:B------:R0:W4:Y:S04]  /*6be0*/  LDG.E.U16 R101, [R100.64] ;  /* 0x0000000464657981 */ /* 0x000128000c1e1500 */
[----:B0-----:R0:W4:Y:S01]  /*6bf0*/  LDG.E.U16 R100, [R126.64] ;  /* 0x000000047e647981 */ /* 0x001122000c1e1500 */
[----:B--2---:R-:W-:-:S05]  /*6c00*/  IMAD.WIDE R128, R6, 0x2, R128 ;  /* 0x0000000206807825 */ /* 0x004fca00078e0280 */
[----:B------:R2:W3:Y:S01]  /*6c10*/  LDG.E.U16 R53, [R128.64] ;  /* 0x0000000480357981 */ /* 0x0004e2000c1e1500 */
[----:B----4-:R-:W-:-:S04]  /*6c20*/  IMAD.WIDE R148, R6, 0x2, R148 ;  /* 0x0000000206947825 */ /* 0x010fc800078e0294 */
[C---:B--2---:R-:W-:Y:S01]  /*6c30*/  IMAD.WIDE R128, R6.reuse, 0x2, R166 ;  /* 0x0000000206807825 */ /* 0x044fe200078e02a6 */
[----:B-1----:R1:W2:Y:S04]  /*6c40*/  LDG.E.U16 R38, [R148.64] ;  /* 0x0000000494267981 */ /* 0x0022a8000c1e1500 */
[----:B------:R-:W4:Y:S04]  /*6c50*/  LDL.64 R166, [R1+0x4c0] ;  /* 0x0004c00001a67983 */ /* 0x000f280000100a00 */
[----:B------:R0:W2:Y:S01]  /*6c60*/  LDG.E.U16 R116, [R128.64] ;  /* 0x0000000480747981 */ /* 0x0000a2000c1e1500 */
[----:B------:R-:W-:-:S04]  /*6c70*/  IMAD.WIDE R152, R6, 0x2, R152 ;  /* 0x0000000206987825 */ /* 0x000fc800078e0298 */
[C---:B-1----:R-:W-:Y:S01]  /*6c80*/  IMAD.WIDE R148, R6.reuse, 0x2, R172 ;  /* 0x0000000206947825 */ /* 0x042fe200078e02ac */
[----:B------:R1:W2:Y:S03]  /*6c90*/  LDG.E.U16 R48, [R152.64] ;  /* 0x0000000498307981 */ /* 0x0002a6000c1e1500 */
[C---:B0-----:R-:W-:Y:S01]  /*6ca0*/  IMAD.WIDE R128, R6.reuse, 0x2, R174 ;  /* 0x0000000206807825 */ /* 0x041fe200078e02ae */
[----:B------:R-:W2:Y:S04]  /*6cb0*/  LDL.64 R172, [R1+0x3b0] ;  /* 0x0003b00001ac7983 */ /* 0x000ea80000100a00 */
[----:B------:R-:W3:Y:S01]  /*6cc0*/  LDL.64 R174, [R1+0x3f0] ;  /* 0x0003f00001ae7983 */ /* 0x000ee20000100a00 */
[----:B-1----:R-:W-:-:S03]  /*6cd0*/  IMAD.WIDE R152, R6, 0x2, R158 ;  /* 0x0000000206987825 */ /* 0x002fc600078e029e */
[----:B------:R0:W3:Y:S01]  /*6ce0*/  LDG.E.U16 R158, [R128.64] ;  /* 0x00000004809e7981 */ /* 0x0000e2000c1e1500 */
[----:B------:R-:W-:-:S03]  /*6cf0*/  IMAD.WIDE R126, R6, 0x2, R180 ;  /* 0x00000002067e7825 */ /* 0x000fc600078e02b4 */
[----:B------:R-:W3:Y:S01]  /*6d00*/  LDL.64 R180, [R1+0x428] ;  /* 0x0004280001b47983 */ /* 0x000ee20000100a00 */
[----:B------:R-:W-:-:S03]  /*6d10*/  IMAD.WIDE R150, R6, 0x2, R150 ;  /* 0x0000000206967825 */ /* 0x000fc600078e0296 */
[----:B------:R1:W3:Y:S01]  /*6d20*/  LDG.E.U16 R155, [R126.64] ;  /* 0x000000047e9b7981 */ /* 0x0002e2000c1e1500 */
[----:B0-----:R-:W-:-:S03]  /*6d30*/  IMAD.WIDE R128, R6, 0x2, R176 ;  /* 0x0000000206807825 */ /* 0x001fc600078e02b0 */
[----:B------:R-:W3:Y:S04]  /*6d40*/  LDL.64 R176, [R1+0x3a8] ;  /* 0x0003a80001b07983 */ /* 0x000ee80000100a00 */
[----:B------:R0:W3:Y:S01]  /*6d50*/  LDG.E.U16 R111, [R150.64] ;  /* 0x00000004966f7981 */ /* 0x0000e2000c1e1500 */
[----:B-1----:R-:W-:-:S03]  /*6d60*/  IMAD.WIDE R126, R6, 0x2, R178 ;  /* 0x00000002067e7825 */ /* 0x002fc600078e02b2 */
[----:B------:R-:W3:Y:S04]  /*6d70*/  LDL.64 R178, [R1+0x3e8] ;  /* 0x0003e80001b27983 */ /* 0x000ee80000100a00 */
[----:B------:R1:W3:Y:S01]  /*6d80*/  LDG.E.U16 R159, [R148.64] ;  /* 0x00000004949f7981 */ /* 0x0002e2000c1e1500 */
[----:B0-----:R-:W-:-:S03]  /*6d90*/  IMAD.WIDE R150, R6, 0x2, R162 ;  /* 0x0000000206967825 */ /* 0x001fc600078e02a2 */
[----:B------:R4:W3:Y:S04]  /*6da0*/  LDG.E.U16 R163, [R152.64] ;  /* 0x0000000498a37981 */ /* 0x0008e8000c1e1500 */
[----:B------:R0:W3:Y:S01]  /*6db0*/  LDG.E.U16 R162, [R150.64] ;  /* 0x0000000496a27981 */ /* 0x0000e2000c1e1500 */
[----:B-1----:R-:W-:-:S04]  /*6dc0*/  IMAD.WIDE R148, R6, 0x2, R170 ;  /* 0x0000000206947825 */ /* 0x002fc800078e02aa */
[C---:B0-----:R-:W-:Y:S02]  /*6dd0*/  IMAD.WIDE R150, R6.reuse, 0x2, R168 ;  /* 0x0000000206967825 */ /* 0x041fe400078e02a8 */
[----:B------:R0:W3:Y:S04]  /*6de0*/  LDG.E.U16 R168, [R148.64] ;  /* 0x0000000494a87981 */ /* 0x0000e8000c1e1500 */
[----:B------:R3:W3:Y:S01]  /*6df0*/  LDG.E.U16 R169, [R150.64] ;  /* 0x0000000496a97981 */ /* 0x0006e2000c1e1500 */
[----:B0-----:R-:W-:-:S03]  /*6e00*/  IMAD.WIDE R148, R6, 0x2, R182 ;  /* 0x0000000206947825 */ /* 0x001fc600078e02b6 */
[----:B------:R-:W3:Y:S01]  /*6e10*/  LDL.64 R182, [R1+0x3a0] ;  /* 0x0003a00001b67983 */ /* 0x000ee20000100a00 */
[----:B----4-:R-:W-:-:S03]  /*6e20*/  IMAD.WIDE R152, R6, 0x2, R166 ;  /* 0x0000000206987825 */ /* 0x010fc600078e02a6 */
[----:B------:R0:W4:Y:S04]  /*6e30*/  LDG.E.U16 R166, [R126.64] ;  /* 0x000000047ea67981 */ /* 0x000128000c1e1500 */
[----:B------:R2:W4:Y:S04]  /*6e40*/  LDG.E.U16 R170, [R152.64] ;  /* 0x0000000498aa7981 */ /* 0x000528000c1e1500 */
[----:B------:R1:W4:Y:S01]  /*6e50*/  LDG.E.U16 R167, [R128.64] ;  /* 0x0000000480a77981 */ /* 0x000322000c1e1500 */
[----:B0-----:R-:W-:-:S03]  /*6e60*/  IMAD.WIDE R126, R6, 0x2, R184 ;  /* 0x00000002067e7825 */ /* 0x001fc600078e02b8 */
[----:B------:R-:W4:Y:S01]  /*6e70*/  LDL.64 R184, [R1+0x3e0] ;  /* 0x0003e00001b87983 */ /* 0x000f220000100a00 */
[----:B--2---:R-:W-:-:S03]  /*6e80*/  IMAD.WIDE R152, R6, 0x2, R172 ;  /* 0x0000000206987825 */ /* 0x004fc600078e02ac */
[----:B------:R0:W2:Y:S01]  /*6e90*/  LDG.E.U16 R171, [R126.64] ;  /* 0x000000047eab7981 */ /* 0x0000a2000c1e1500 */
[----:B---3--:R-:W-:-:S03]  /*6ea0*/  IMAD.WIDE R150, R6, 0x2, R174 ;  /* 0x0000000206967825 */ /* 0x008fc600078e02ae */
[----:B------:R3:W2:Y:S01]  /*6eb0*/  LDG.E.U16 R175, [R152.64] ;  /* 0x0000000498af7981 */ /* 0x0006a2000c1e1500 */
[----:B-1----:R-:W-:-:S03]  /*6ec0*/  IMAD.WIDE R128, R6, 0x2, R186 ;  /* 0x0000000206807825 */ /* 0x002fc600078e02ba */
[----:B------:R-:W2:Y:S01]  /*6ed0*/  LDL.64 R186, [R1+0x398] ;  /* 0x0003980001ba7983 */ /* 0x000ea20000100a00 */
[----:B0-----:R-:W-:-:S03]  /*6ee0*/  IMAD.WIDE R126, R6, 0x2, R204 ;  /* 0x00000002067e7825 */ /* 0x001fc600078e02cc */
[----:B------:R0:W2:Y:S04]  /*6ef0*/  LDG.E.U16 R172, [R128.64] ;  /* 0x0000000480ac7981 */ /* 0x0000a8000c1e1500 */
[----:B------:R-:W2:Y:S04]  /*6f00*/  LDL.64 R204, [R1+0x490] ;  /* 0x0004900001cc7983 */ /* 0x000ea80000100a00 */
[----:B------:R1:W2:Y:S04]  /*6f10*/  LDG.E.U16 R173, [R148.64] ;  /* 0x0000000494ad7981 */ /* 0x0002a8000c1e1500 */
[----:B------:R0:W2:Y:S01]  /*6f20*/  LDG.E.U16 R174, [R150.64] ;  /* 0x0000000496ae7981 */ /* 0x0000a2000c1e1500 */
[----:B---3--:R-:W-:-:S03]  /*6f30*/  IMAD.WIDE R152, R6, 0x2, R176 ;  /* 0x0000000206987825 */ /* 0x008fc600078e02b0 */
[----:B------:R3:W2:Y:S02]  /*6f40*/  LDG.E.U16 R176, [R126.64] ;  /* 0x000000047eb07981 */ /* 0x0006a4000c1e1500 */
[C---:B---3--:R-:W-:Y:S02]  /*6f50*/  IMAD.WIDE R126, R6.reuse, 0x2, R200 ;  /* 0x00000002067e7825 */ /* 0x048fe400078e02c8 */
[----:B------:R-:W3:Y:S02]  /*6f60*/  LDL.64 R200, [R1+0x450] ;  /* 0x0004500001c87983 */ /* 0x000ee40000100a00 */
[C---:B0-----:R-:W-:Y:S02]  /*6f70*/  IMAD.WIDE R128, R6.reuse, 0x2, R202 ;  /* 0x0000000206807825 */ /* 0x041fe400078e02ca */
[----:B------:R-:W3:Y:S02]  /*6f80*/  LDL.64 R202, [R1+0x410] ;  /* 0x0004100001ca7983 */ /* 0x000ee40000100a00 */
[----:B-1----:R-:W-:-:S02]  /*6f90*/  IMAD.WIDE R148, R6, 0x2, R180 ;  /* 0x0000000206947825 */ /* 0x002fc400078e02b4 */
[----:B------:R0:W3:Y:S02]  /*6fa0*/  LDG.E.U16 R177, [R128.64] ;  /* 0x0000000480b17981 */ /* 0x0000e4000c1e1500 */
[C---:B------:R-:W-:Y:S02]  /*6fb0*/  IMAD.WIDE R150, R6.reuse, 0x2, R178 ;  /* 0x0000000206967825 */ /* 0x040fe400078e02b2 */
[----:B------:R1:W3:Y:S04]  /*6fc0*/  LDG.E.U16 R178, [R148.64] ;  /* 0x0000000494b27981 */ /* 0x0002e8000c1e1500 */
[----:B------:R1:W3:Y:S01]  /*6fd0*/  LDG.E.U16 R180, [R152.64] ;  /* 0x0000000498b47981 */ /* 0x0002e2000c1e1500 */
[----:B0-----:R-:W-:-:S03]  /*6fe0*/  IMAD.WIDE R128, R6, 0x2, R194 ;  /* 0x0000000206807825 */ /* 0x001fc600078e02c2 */
[----:B------:R-:W3:Y:S01]  /*6ff0*/  LDL.64 R194, [R1+0x3d0] ;  /* 0x0003d00001c27983 */ /* 0x000ee20000100a00 */
[----:B-1----:R-:W-:-:S03]  /*7000*/  IMAD.WIDE R148, R6, 0x2, R192 ;  /* 0x0000000206947825 */ /* 0x002fc600078e02c0 */
[----:B------:R-:W3:Y:S04]  /*7010*/  LDL.64 R192, [R1+0x390] ;  /* 0x0003900001c07983 */ /* 0x000ee80000100a00 */
[----:B------:R0:W3:Y:S01]  /*7020*/  LDG.E.U16 R181, [R126.64] ;  /* 0x000000047eb57981 */ /* 0x0000e2000c1e1500 */
[----:B------:R-:W-:-:S03]  /*7030*/  IMAD.WIDE R152, R6, 0x2, R182 ;  /* 0x0000000206987825 */ /* 0x000fc600078e02b6 */
[----:B------:R1:W3:Y:S04]  /*7040*/  LDG.E.U16 R182, [R128.64] ;  /* 0x0000000480b67981 */ /* 0x0002e8000c1e1500 */
[----:B------:R4:W3:Y:S01]  /*7050*/  LDG.E.U16 R179, [R150.64] ;  /* 0x0000000496b37981 */ /* 0x0008e2000c1e1500 */
[----:B0-----:R-:W-:-:S03]  /*7060*/  IMAD.WIDE R126, R6, 0x2, R198 ;  /* 0x00000002067e7825 */ /* 0x001fc600078e02c6 */
[----:B------:R-:W3:Y:S01]  /*7070*/  LDL.64 R198, [R1+0x388] ;  /* 0x0003880001c67983 */ /* 0x000ee20000100a00 */
[----:B-1----:R-:W-:-:S03]  /*7080*/  IMAD.WIDE R128, R6, 0x2, R196 ;  /* 0x0000000206807825 */ /* 0x002fc600078e02c4 */
[----:B------:R-:W3:Y:S04]  /*7090*/  LDL.64 R196, [R1+0x440] ;  /* 0x0004400001c47983 */ /* 0x000ee80000100a00 */
[----:B------:R0:W3:Y:S02]  /*70a0*/  LDG.E.U16 R183, [R148.64] ;  /* 0x0000000494b77981 */ /* 0x0000e4000c1e1500 */
[----:B0-----:R-:W-:-:S04]  /*70b0*/  IMAD.WIDE R148, R6, 0x2, R190 ;  /* 0x0000000206947825 */ /* 0x001fc800078e02be */
[C---:B----4-:R-:W-:Y:S02]  /*70c0*/  IMAD.WIDE R150, R6.reuse, 0x2, R184 ;  /* 0x0000000206967825 */ /* 0x050fe400078e02b8 */
[----:B------:R2:W4:Y:S04]  /*70d0*/  LDG.E.U16 R185, [R152.64] ;  /* 0x0000000498b97981 */ /* 0x000528000c1e1500 */
[----:B------:R0:W4:Y:S01]  /*70e0*/  LDG.E.U16 R184, [R150.64] ;  /* 0x0000000496b87981 */ /* 0x000122000c1e1500 */
[----:B--2---:R-:W-:-:S03]  /*70f0*/  IMAD.WIDE R152, R6, 0x2, R186 ;  /* 0x0000000206987825 */ /* 0x004fc600078e02ba */
[----:B------:R3:W2:Y:S01]  /*7100*/  LDG.E.U16 R187, [R128.64] ;  /* 0x0000000480bb7981 */ /* 0x0006a2000c1e1500 */
[----:B0-----:R-:W-:-:S03]  /*7110*/  IMAD.WIDE R150, R6, 0x2, R188 ;  /* 0x0000000206967825 */ /* 0x001fc600078e02bc */
[----:B------:R0:W2:Y:S04]  /*7120*/  LDG.E.U16 R186, [R126.64] ;  /* 0x000000047eba7981 */ /* 0x0000a8000c1e1500 */
[----:B------:R1:W2:Y:S04]  /*7130*/  LDG.E.U16 R188, [R148.64] ;  /* 0x0000000494bc7981 */ /* 0x0002a8000c1e1500 */
[----:B------:R1:W2:Y:S01]  /*7140*/  LDG.E.U16 R189, [R150.64] ;  /* 0x0000000496bd7981 */ /* 0x0002a2000c1e1500 */
[----:B0-----:R-:W-:-:S03]  /*7150*/  IMAD.WIDE R126, R6, 0x2, R204 ;  /* 0x00000002067e7825 */ /* 0x001fc600078e02cc */
[----:B------:R-:W2:Y:S04]  /*7160*/  LDL.64 R204, [R1+0x478] ;  /* 0x0004780001cc7983 */ /* 0x000ea80000100a00 */
[----:B------:R0:W2:Y:S04]  /*7170*/  LDG.E.U16 R190, [R152.64] ;  /* 0x0000000498be7981 */ /* 0x0000a8000c1e1500 */
[----:B------:R0:W2:Y:S01]  /*7180*/  LDG.E.U16 R191, [R126.64] ;  /* 0x000000047ebf7981 */ /* 0x0000a2000c1e1500 */
[----:B---3--:R-:W-:-:S03]  /*7190*/  IMAD.WIDE R128, R6, 0x2, R200 ;  /* 0x0000000206807825 */ /* 0x008fc600078e02c8 */
[----:B------:R-:W3:Y:S01]  /*71a0*/  LDL.64 R200, [R1+0x380] ;  /* 0x0003800001c87983 */ /* 0x000ee20000100a00 */
[----:B-1----:R-:W-:-:S03]  /*71b0*/  IMAD.WIDE R148, R6, 0x2, R202 ;  /* 0x0000000206947825 */ /* 0x002fc600078e02ca */
[----:B------:R-:W2:Y:S01]  /*71c0*/  LDL.64 R202, [R1+0x438] ;  /* 0x0004380001ca7983 */ /* 0x000ea20000100a00 */
[----:B0-----:R-:W-:-:S04]  /*71d0*/  IMAD.WIDE R126, R6, 0x2, R226 ;  /* 0x00000002067e7825 */ /* 0x001fc800078e02e2 */
[----:B------:R-:W-:-:S04]  /*71e0*/  IMAD.WIDE R150, R6, 0x2, R194 ;  /* 0x0000000206967825 */ /* 0x000fc800078e02c2 */
[C---:B------:R-:W-:Y:S01]  /*71f0*/  IMAD.WIDE R152, R6.reuse, 0x2, R192 ;  /* 0x0000000206987825 */ /* 0x040fe200078e02c0 */
[----:B------:R0:W4:Y:S04]  /*7200*/  LDG.E.U16 R194, [R150.64] ;  /* 0x0000000496c27981 */ /* 0x000128000c1e1500 */
[----:B------:R1:W4:Y:S04]  /*7210*/  LDG.E.U16 R192, [R128.64] ;  /* 0x0000000480c07981 */ /* 0x000328000c1e1500 */
[----:B------:R0:W4:Y:S04]  /*7220*/  LDG.E.U16 R193, [R148.64] ;  /* 0x0000000494c17981 */ /* 0x000128000c1e1500 */
[----:B------:R0:W4:Y:S01]  /*7230*/  LDG.E.U16 R152, [R152.64] ;  /* 0x0000000498987981 */ /* 0x000122000c1e1500 */
[----:B-1----:R-:W-:-:S04]  /*7240*/  IMAD.WIDE R128, R6, 0x2, R224 ;  /* 0x0000000206807825 */ /* 0x002fc800078e02e0 */
[C---:B0-----:R-:W-:Y:S01]  /*7250*/  IMAD.WIDE R148, R6.reuse, 0x2, R222 ;  /* 0x0000000206947825 */ /* 0x041fe200078e02de */
[----:B------:R0:W4:Y:S03]  /*7260*/  LDG.E.U16 R195, [R128.64] ;  /* 0x0000000480c37981 */ /* 0x000126000c1e1500 */
[C---:B------:R-:W-:Y:S01]  /*7270*/  IMAD.WIDE R150, R6.reuse, 0x2, R196 ;  /* 0x0000000206967825 */ /* 0x040fe200078e02c4 */
[----:B------:R1:W4:Y:S04]  /*7280*/  LDG.E.U16 R153, [R126.64] ;  /* 0x000000047e997981 */ /* 0x000328000c1e1500 */
[----:B------:R1:W4:Y:S01]  /*7290*/  LDG.E.U16 R196, [R148.64] ;  /* 0x0000000494c47981 */ /* 0x000322000c1e1500 */
[----:B0-----:R-:W-:-:S03]  /*72a0*/  IMAD.WIDE R128, R6, 0x2, R218 ;  /* 0x0000000206807825 */ /* 0x001fc600078e02da */
[----:B------:R0:W4:Y:S01]  /*72b0*/  LDG.E.U16 R150, [R150.64] ;  /* 0x0000000496967981 */ /* 0x000122000c1e1500 */
[----:B-1----:R-:W-:-:S03]  /*72c0*/  IMAD.WIDE R126, R6, 0x2, R220 ;  /* 0x00000002067e7825 */ /* 0x002fc600078e02dc */
[----:B------:R1:W4:Y:S01]  /*72d0*/  LDG.E.U16 R197, [R128.64] ;  /* 0x0000000480c57981 */ /* 0x000322000c1e1500 */
[----:B------:R-:W-:-:S03]  /*72e0*/  IMAD.WIDE R148, R6, 0x2, R198 ;  /* 0x0000000206947825 */ /* 0x000fc600078e02c6 */
[----:B0-----:R0:W4:Y:S04]  /*72f0*/  LDG.E.U16 R151, [R126.64] ;  /* 0x000000047e977981 */ /* 0x001128000c1e1500 */
[----:B------:R3:W4:Y:S01]  /*7300*/  LDG.E.U16 R198, [R148.64] ;  /* 0x0000000494c67981 */ /* 0x000722000c1e1500 */
[----:B-1----:R-:W-:-:S04]  /*7310*/  IMAD.WIDE R128, R6, 0x2, R214 ;  /* 0x0000000206807825 */ /* 0x002fc800078e02d6 */
[----:B0-----:R-:W-:-:S05]  /*7320*/  IMAD.WIDE R126, R6, 0x2, R216 ;  /* 0x00000002067e7825 */ /* 0x001fca00078e02d8 */
[----:B------:R0:W4:Y:S02]  /*7330*/  LDG.E.U16 R199, [R126.64] ;  /* 0x000000047ec77981 */ /* 0x000124000c1e1500 */
[----:B0-----:R-:W-:-:S04]  /*7340*/  IMAD.WIDE R126, R6, 0x2, R212 ;  /* 0x00000002067e7825 */ /* 0x001fc800078e02d4 */
[C---:B---3--:R-:W-:Y:S02]  /*7350*/  IMAD.WIDE R148, R6.reuse, 0x2, R200 ;  /* 0x0000000206947825 */ /* 0x048fe400078e02c8 */
[----:B------:R2:W3:Y:S04]  /*7360*/  LDG.E.U16 R200, [R128.64] ;  /* 0x0000000480c87981 */ /* 0x0004e8000c1e1500 */
[----:B------:R0:W3:Y:S01]  /*7370*/  LDG.E.U16 R201, [R148.64] ;  /* 0x0000000494c97981 */ /* 0x0000e2000c1e1500 */
[----:B--2---:R-:W-:-:S04]  /*7380*/  IMAD.WIDE R128, R6, 0x2, R204 ;  /* 0x0000000206807825 */ /* 0x004fc800078e02cc */
[C---:B0-----:R-:W-:Y:S02]  /*7390*/  IMAD.WIDE R148, R6.reuse, 0x2, R202 ;  /* 0x0000000206947825 */ /* 0x041fe400078e02ca */
[----:B------:R0:W2:Y:S04]  /*73a0*/  LDG.E.U16 R202, [R126.64] ;  /* 0x000000047eca7981 */ /* 0x0000a8000c1e1500 */
[----:B------:R1:W2:Y:S04]  /*73b0*/  LDG.E.U16 R203, [R128.64] ;  /* 0x0000000480cb7981 */ /* 0x0002a8000c1e1500 */
[----:B------:R1:W2:Y:S01]  /*73c0*/  LDG.E.U16 R204, [R148.64] ;  /* 0x0000000494cc7981 */ /* 0x0002a2000c1e1500 */
[----:B0-----:R-:W-:-:S04]  /*73d0*/  IMAD.WIDE R126, R6, 0x2, R210 ;  /* 0x00000002067e7825 */ /* 0x001fc800078e02d2 */
[C---:B-1----:R-:W-:Y:S02]  /*73e0*/  IMAD.WIDE R128, R6.reuse, 0x2, R208 ;  /* 0x0000000206807825 */ /* 0x042fe400078e02d0 */
[----:B------:R-:W2:Y:S02]  /*73f0*/  LDG.E.U16 R126, [R126.64] ;  /* 0x000000047e7e7981 */ /* 0x000ea4000c1e1500 */
[----:B------:R-:W-:Y:S02]  /*7400*/  IMAD.WIDE R148, R6, 0x2, R206 ;  /* 0x0000000206947825 */ /* 0x000fe400078e02ce */
[----:B------:R-:W2:Y:S04]  /*7410*/  LDG.E.U16 R128, [R128.64] ;  /* 0x0000000480807981 */ /* 0x000ea8000c1e1500 */
[----:B------:R-:W2:Y:S04]  /*7420*/  LDG.E.U16 R148, [R148.64] ;  /* 0x0000000494947981 */ /* 0x000ea8000c1e1500 */
[----:B------:R-:W-:Y:S01]  /*7430*/  BAR.SYNC.DEFER_BLOCKING 0x0 ;  /* 0x0000000000007b1d */ /* 0x000fe20000010000 */
[----:B------:R-:W-:-:S02]  /*7440*/  LOP3.LUT R205, R8, 0x10, RZ, 0x3c, !PT ;  /* 0x0000001008cd7812 */ /* 0x000fc400078e3cff */
[----:B------:R-:W-:-:S03]  /*7450*/  LOP3.LUT R206, R8, 0x20, RZ, 0x3c, !PT ;  /* 0x0000002008ce7812 */ /* 0x000fc600078e3cff */
[----:B------:R-:W-:Y:S04]  /*7460*/  STS.U16 [R8], R16 ;  /* 0x0000001008007388 */ /* 0x000fe80000000400 */
        /* <DEDUP_REMOVED lines=39> */
[----:B0-----:R-:W-:-:S03]  /*76e0*/  LOP3.LUT R205, R8, 0x30, RZ, 0x3c, !PT ;  /* 0x0000003008cd7812 */ /* 0x001fc600078e3cff */
[----:B------:R-:W-:Y:S04]  /*76f0*/  STS.U16 [R206+0x4200], R51 ;  /* 0x00420033ce007388 */ /* 0x000fe80000000400 */
[----:B------:R-:W-:Y:S04]  /*7700*/  STS.U16 [R206+0x4a00], R38 ;  /* 0x004a0026ce007388 */ /* 0x000fe80000000400 */
[----:B------:R-:W-:Y:S04]  /*7710*/  STS.U16 [R206+0x5200], R166 ;  /* 0x005200a6ce007388 */ /* 0x000fe80000000400 */
[----:B------:R-:W-:Y:S04]  /*7720*/  STS.U16 [R206+0x5a00], R181 ;  /* 0x005a00b5ce007388 */ /* 0x000fe80000000400 */
[----:B------:R-:W-:Y:S04]  /*7730*/  STS.U16 [R206+0x6200], R182 ;  /* 0x006200b6ce007388 */ /* 0x000fe80000000400 */
[----:B------:R-:W-:Y:S04]  /*7740*/  STS.U16 [R206+0x6a00], R183 ;  /* 0x006a00b7ce007388 */ /* 0x000fe80000000400 */
[----:B----4-:R-:W-:Y:S04]  /*7750*/  STS.U16 [R206+0x7200], R184 ;  /* 0x007200b8ce007388 */ /* 0x010fe80000000400 */
        /* <DEDUP_REMOVED lines=9> */
[----:B------:R-:W-:-:S03]  /*77f0*/  LOP3.LUT R17, R8, 0x40, RZ, 0x3c, !PT ;  /* 0x0000004008117812 */ /* 0x000fc600078e3cff */
        /* <DEDUP_REMOVED lines=57> */
[----:B---3--:R-:W-:Y:S04]  /*7b90*/  STS.U16 [R17+0x7600], R200 ;  /* 0x007600c811007388 */ /* 0x008fe80000000400 */
        /* <DEDUP_REMOVED lines=11> */
[----:B--2---:R-:W-:Y:S04]  /*7c50*/  STS.U16 [R16+0x5700], R202 ;  /* 0x005700ca10007388 */ /* 0x004fe80000000400 */
[----:B------:R-:W-:Y:S04]  /*7c60*/  STS.U16 [R16+0x5f00], R203 ;  /* 0x005f00cb10007388 */ /* 0x000fe80000000400 */
[----:B------:R-:W-:Y:S04]  /*7c70*/  STS.U16 [R16+0x6700], R204 ;  /* 0x006700cc10007388 */ /* 0x000fe80000000400 */
[----:B------:R-:W-:Y:S04]  /*7c80*/  STS.U16 [R16+0x6f00], R126 ;  /* 0x006f007e10007388 */ /* 0x000fe80000000400 */
[----:B------:R0:W-:Y:S04]  /*7c90*/  STS.U16 [R16+0x7700], R128 ;  /* 0x0077008010007388 */ /* 0x0001e80000000400 */
[----:B------:R-:W-:Y:S04]  /*7ca0*/  STS.U16 [R16+0x7f00], R148 ;  /* 0x007f009410007388 */ /* 0x000fe80000000400 */
[----:B------:R-:W-:Y:S01]  /*7cb0*/  BAR.SYNC.DEFER_BLOCKING 0x0 ;  /* 0x0000000000007b1d */ /* 0x000fe20000010000 */
[----:B------:R-:W-:-:S02]  /*7cc0*/  LOP3.LUT R22, R11, 0x20, RZ, 0x3c, !PT ;  /* 0x000000200b167812 */ /* 0x000fc400078e3cff */
[----:B------:R-:W-:-:S03]  /*7cd0*/  LOP3.LUT R23, R10, 0x40, RZ, 0x3c, !PT ;  /* 0x000000400a177812 */ /* 0x000fc600078e3cff */
[----:B------:R-:W1:Y:S04]  /*7ce0*/  S2R R205, SR_TID.X ;  /* 0x0000000000cd7919 */ /* 0x000e680000002100 */
[----:B0-----:R-:W2:Y:S04]  /*7cf0*/  LDL.64 R128, [R1+0x1a8] ;  /* 0x0001a80001807983 */ /* 0x001ea80000100a00 */
[----:B------:R-:W3:Y:S04]  /*7d00*/  LDL.64 R152, [R1+0x198] ;  /* 0x0001980001987983 */ /* 0x000ee80000100a00 */
[----:B------:R-:W4:Y:S04]  /*7d10*/  LDL.64 R158, [R1+0x148] ;  /* 0x00014800019e7983 */ /* 0x000f280000100a00 */
[----:B------:R-:W2:Y:S04]  /*7d20*/  LDL.64 R154, [R1+0x138] ;  /* 0x00013800019a7983 */ /* 0x000ea80000100a00 */
[----:B------:R-:W-:Y:S04]  /*7d30*/  LDSM.16.MT88.4 R120, [R11+0x8000] ;  /* 0x008000000b78783b */ /* 0x000fe80000004200 */
[----:B------:R-:W0:Y:S04]  /*7d40*/  LDSM.16.M88.4 R96, [R10] ;  /* 0x000000000a60783b */ /* 0x000e280000000200 */
[----:B------:R-:W1:Y:S04]  /*7d50*/  LDSM.16.M88.4 R92, [R10+0x2000] ;  /* 0x002000000a5c783b */ /* 0x000e680000000200 */
[----:B------:R-:W1:Y:S04]  /*7d60*/  LDSM.16.M88.4 R88, [R10+0x4000] ;  /* 0x004000000a58783b */ /* 0x000e680000000200 */
[----:B------:R-:W1:Y:S04]  /*7d70*/  LDSM.16.M88.4 R100, [R10+0x6000] ;  /* 0x006000000a64783b */ /* 0x000e680000000200 */
[----:B------:R-:W1:Y:S04]  /*7d80*/  LDSM.16.MT88.4 R108, [R22+0x8000] ;  /* 0x00800000166c783b */ /* 0x000e680000004200 */
[----:B------:R-:W1:Y:S04]  /*7d90*/  LDSM.16.MT88.4 R104, [R11+0x8400] ;  /* 0x008400000b68783b */ /* 0x000e680000004200 */
[----:B------:R-:W1:Y:S04]  /*7da0*/  LDSM.16.MT88.4 R28, [R22+0x8400] ;  /* 0x00840000161c783b */ /* 0x000e680000004200 */
[----:B------:R-:W-:Y:S04]  /*7db0*/  LDSM.16.MT88.4 R32, [R11+0x8800] ;  /* 0x008800000b20783b */ /* 0x000fe80000004200 */
[----:B------:R-:W1:Y:S04]  /*7dc0*/  LDSM.16.M88.4 R16, [R23] ;  /* 0x000000001710783b */ /* 0x000e680000000200 */
[----:B------:R-:W1:Y:S01]  /*7dd0*/  LDSM.16.M88.4 R148, [R23+0x2000] ;  /* 0x002000001794783b */ /* 0x000e620000000200 */
[C---:B0-----:R-:W-:Y:S03]  /*7de0*/  HMMA.16816.F32 R52, R120.reuse, R96, RZ ;  /* 0x000000607834723c */ /* 0x041fe600000018ff */
[----:B------:R-:W0:Y:S04]  /*7df0*/  LDSM.16.M88.4 R124, [R23+0x4000] ;  /* 0x00400000177c783b */ /* 0x000e280000000200 */
[----:B------:R-:W0:Y:S01]  /*7e00*/  LDSM.16.M88.4 R36, [R23+0x6000] ;  /* 0x006000001724783b */ /* 0x000e220000000200 */
[C---:B-1----:R-:W-:Y:S03]  /*7e10*/  HMMA.16816.F32 R48, R120.reuse, R92, RZ ;  /* 0x0000005c7830723c */ /* 0x042fe600000018ff */
[----:B------:R-:W1:Y:S05]  /*7e20*/  LDSM.16.MT88.4 R40, [R22+0x8800] ;  /* 0x008800001628783b */ /* 0x000e6a0000004200 */
[C---:B------:R-:W-:Y:S08]  /*7e30*/  HMMA.16816.F32 R44, R120.reuse, R88, RZ ;  /* 0x00000058782c723c */ /* 0x040ff000000018ff */
[----:B------:R-:W-:Y:S08]  /*7e40*/  HMMA.16816.F32 R120, R120, R100, RZ ;  /* 0x000000647878723c */ /* 0x000ff000000018ff */
[C---:B------:R-:W-:Y:S08]  /*7e50*/  HMMA.16816.F32 R116, R108.reuse, R96, RZ ;  /* 0x000000606c74723c */ /* 0x040ff000000018ff */
[C---:B------:R-:W-:Y:S08]  /*7e60*/  HMMA.16816.F32 R24, R108.reuse, R88, RZ ;  /* 0x000000586c18723c */ /* 0x040ff000000018ff */
[C---:B------:R-:W-:Y:S08]  /*7e70*/  HMMA.16816.F32 R112, R108.reuse, R92, RZ ;  /* 0x0000005c6c70723c */ /* 0x040ff000000018ff */
[----:B------:R-:W-:Y:S08]  /*7e80*/  HMMA.16816.F32 R108, R108, R100, RZ ;  /* 0x000000646c6c723c */ /* 0x000ff000000018ff */
[C---:B------:R-:W-:Y:S08]  /*7e90*/  HMMA.16816.F32 R52, R104.reuse, R98, R52 ;  /* 0x000000626834723c */ /* 0x040ff00000001834 */
[C---:B------:R-:W-:Y:S08]  /*7ea0*/  HMMA.16816.F32 R48, R104.reuse, R94, R48 ;  /* 0x0000005e6830723c */ /* 0x040ff00000001830 */
[C---:B------:R-:W-:Y:S08]  /*7eb0*/  HMMA.16816.F32 R44, R104.reuse, R90, R44 ;  /* 0x0000005a682c723c */ /* 0x040ff0000000182c */
[----:B------:R-:W-:Y:S01]  /*7ec0*/  HMMA.16816.F32 R104, R104, R102, R120 ;  /* 0x000000666868723c */ /* 0x000fe20000001878 */
[----:B------:R-:W-:Y:S07]  /*7ed0*/  LDSM.16.MT88.4 R120, [R22+0x9400] ;  /* 0x009400001678783b */ /* 0x000fee0000004200 */
[C---:B------:R-:W-:Y:S01]  /*7ee0*/  HMMA.16816.F32 R96, R28.reuse, R98, R116 ;  /* 0x000000621c60723c */ /* 0x040fe20000001874 */
[----:B------:R-:W-:Y:S07]  /*7ef0*/  LDSM.16.M88.4 R116, [R10+0x6080] ;  /* 0x006080000a74783b */ /* 0x000fee0000000200 */
[C---:B------:R-:W-:Y:S01]  /*7f00*/  HMMA.16816.F32 R88, R28.reuse, R90, R24 ;  /* 0x0000005a1c58723c */ /* 0x040fe20000001818 */
[----:B------:R-:W1:Y:S07]  /*7f10*/  LDSM.16.MT88.4 R24, [R11+0x8c00] ;  /* 0x008c00000b18783b */ /* 0x000e6e0000004200 */
[C---:B------:R-:W-:Y:S01]  /*7f20*/  HMMA.16816.F32 R92, R28.reuse, R94, R112 ;  /* 0x0000005e1c5c723c */ /* 0x040fe20000001870 */
[----:B------:R-:W-:Y:S07]  /*7f30*/  LDSM.16.MT88.4 R112, [R11+0x9400] ;  /* 0x009400000b70783b */ /* 0x000fee0000004200 */
[----:B------:R-:W-:Y:S01]  /*7f40*/  HMMA.16816.F32 R100, R28, R102, R108 ;  /* 0x000000661c64723c */ /* 0x000fe2000000186c */
[----:B------:R-:W1:Y:S04]  /*7f50*/  LDSM.16.MT88.4 R28, [R22+0x8c00] ;  /* 0x008c0000161c783b */ /* 0x000e680000004200 */
[----:B------:R-:W-:Y:S03]  /*7f60*/  LDSM.16.MT88.4 R108, [R22+0x9000] ;  /* 0x00900000166c783b */ /* 0x000fe60000004200 */
[C---:B------:R-:W-:Y:S08]  /*7f70*/  HMMA.16816.F32 R52, R32.reuse, R16, R52 ;  /* 0x000000102034723c */ /* 0x040ff00000001834 */
[C---:B------:R-:W-:Y:S08]  /*7f80*/  HMMA.16816.F32 R48, R32.reuse, R148, R48 ;  /* 0x000000942030723c */ /* 0x040ff00000001830 */
[C---:B0-----:R-:W-:Y:S08]  /*7f90*/  HMMA.16816.F32 R44, R32.reuse, R124, R44 ;  /* 0x0000007c202c723c */ /* 0x041ff0000000182c */
[----:B------:R-:W-:Y:S01]  /*7fa0*/  HMMA.16816.F32 R32, R32, R36, R104 ;  /* 0x000000242020723c */ /* 0x000fe20000001868 */
[----:B------:R-:W-:Y:S07]  /*7fb0*/  LDSM.16.M88.4 R104, [R10+0x80] ;  /* 0x000080000a68783b */ /* 0x000fee0000000200 */
[C---:B-1----:R-:W-:Y:S08]  /*7fc0*/  HMMA.16816.F32 R96, R40.reuse, R16, R96 ;  /* 0x000000102860723c */ /* 0x042ff00000001860 */
[----:B------:R-:W-:Y:S08]  /*7fd0*/  HMMA.16816.F32 R92, R40, R148, R92 ;  /* 0x00000094285c723c */ /* 0x000ff0000000185c */
[C---:B------:R-:W-:Y:S08]  /*7fe0*/  HMMA.16816.F32 R52, R24.reuse, R18, R52 ;  /* 0x000000121834723c */ /* 0x040ff00000001834 */
[C---:B------:R-:W-:Y:S08]  /*7ff0*/  HMMA.16816.F32 R48, R24.reuse, R150, R48 ;  /* 0x000000961830723c */ /* 0x040ff00000001830 */
[C---:B------:R-:W-:Y:S08]  /*8000*/  HMMA.16816.F32 R44, R24.reuse, R126, R44 ;  /* 0x0000007e182c723c */ /* 0x040ff0000000182c */
[----:B------:R-:W-:Y:S01]  /*8010*/  HMMA.16816.F32 R24, R24, R38, R32 ;  /* 0x000000261818723c */ /* 0x000fe20000001820 */
[----:B------:R-:W0:Y:S07]  /*8020*/  LDSM.16.MT88.4 R32, [R11+0x9000] ;  /* 0x009000000b20783b */ /* 0x000e2e0000004200 */
[C---:B------:R-:W-:Y:S01]  /*8030*/  HMMA.16816.F32 R16, R28.reuse, R18, R96 ;  /* 0x000000121c10723c */ /* 0x040fe20000001860 */
[----:B------:R-:W1:Y:S07]  /*8040*/  LDSM.16.M88.4 R96, [R10+0x2080] ;  /* 0x002080000a60783b */ /* 0x000e6e0000000200 */
[----:B------:R-:W-:Y:S01]  /*8050*/  HMMA.16816.F32 R148, R28, R150, R92 ;  /* 0x000000961c94723c */ /* 0x000fe2000000185c */
[----:B------:R-:W1:Y:S07]  /*8060*/  LDSM.16.M88.4 R92, [R10+0x4080] ;  /* 0x004080000a5c783b */ /* 0x000e6e0000000200 */
[C---:B------:R-:W-:Y:S08]  /*8070*/  HMMA.16816.F32 R88, R40.reuse, R124, R88 ;  /* 0x0000007c2858723c */ /* 0x040ff00000001858 */
[----:B------:R-:W-:Y:S01]  /*8080*/  HMMA.16816.F32 R40, R40, R36, R100 ;  /* 0x000000242828723c */ /* 0x000fe20000001864 */
[----:B------:R-:W-:Y:S07]  /*8090*/  LDSM.16.MT88.4 R100, [R11+0x9800] ;  /* 0x009800000b64783b */ /* 0x000fee0000004200 */
[----:B0-----:R-:W-:Y:S08]  /*80a0*/  HMMA.16816.F32 R52, R32, R104, R52 ;  /* 0x000000682034723c */ /* 0x001ff00000001834 */
[C---:B------:R-:W-:Y:S01]  /*80b0*/  HMMA.16816.F32 R124, R28.reuse, R126, R88 ;  /* 0x0000007e1c7c723c */ /* 0x040fe20000001858 */
[----:B------:R-:W-:Y:S07]  /*80c0*/  LDSM.16.MT88.4 R88, [R22+0x9800] ;  /* 0x009800001658783b */ /* 0x000fee0000004200 */
[----:B------:R-:W-:Y:S01]  /*80d0*/  HMMA.16816.F32 R28, R28, R38, R40 ;  /* 0x000000261c1c723c */ /* 0x000fe20000001828 */
[----:B------:R-:W0:Y:S04]  /*80e0*/  LDSM.16.M88.4 R36, [R23+0x80] ;  /* 0x000080001724783b */ /* 0x000e280000000200 */
[----:B------:R-:W-:Y:S03]  /*80f0*/  LDSM.16.MT88.4 R40, [R11+0x9c00] ;  /* 0x009c00000b28783b */ /* 0x000fe60000004200 */
[----:B------:R-:W-:Y:S08]  /*8100*/  HMMA.16816.F32 R16, R108, R104, R16 ;  /* 0x000000686c10723c */ /* 0x000ff00000001810 */
[-C--:B-1----:R-:W-:Y:S08]  /*8110*/  HMMA.16816.F32 R48, R32, R96.reuse, R48 ;  /* 0x000000602030723c */ /* 0x082ff00000001830 */
[----:B------:R-:W-:Y:S08]  /*8120*/  HMMA.16816.F32 R148, R108, R96, R148 ;  /* 0x000000606c94723c */ /* 0x000ff00000001894 */
[C---:B------:R-:W-:Y:S08]  /*8130*/  HMMA.16816.F32 R44, R32.reuse, R92, R44 ;  /* 0x0000005c202c723c */ /* 0x040ff0000000182c */
[----:B------:R-:W-:Y:S01]  /*8140*/  HMMA.16816.F32 R24, R32, R116, R24 ;  /* 0x000000742018723c */ /* 0x000fe20000001818 */
[----:B------:R-:W1:Y:S07]  /*8150*/  LDSM.16.M88.4 R32, [R23+0x2080] ;  /* 0x002080001720783b */ /* 0x000e6e0000000200 */
[C---:B------:R-:W-:Y:S08]  /*8160*/  HMMA.16816.F32 R124, R108.reuse, R92, R124 ;  /* 0x0000005c6c7c723c */ /* 0x040ff0000000187c */
[----:B------:R-:W-:Y:S01]  /*8170*/  HMMA.16816.F32 R108, R108, R116, R28 ;  /* 0x000000746c6c723c */ /* 0x000fe2000000181c */
[----:B------:R-:W0:Y:S07]  /*8180*/  LDSM.16.M88.4 R28, [R23+0x4080] ;  /* 0x00408000171c783b */ /* 0x000e2e0000000200 */
[-C--:B------:R-:W-:Y:S08]  /*8190*/  HMMA.16816.F32 R52, R112, R106.reuse, R52 ;  /* 0x0000006a7034723c */ /* 0x080ff00000001834 */
[----:B------:R-:W-:Y:S01]  /*81a0*/  HMMA.16816.F32 R104, R120, R106, R16 ;  /* 0x0000006a7868723c */ /* 0x000fe20000001810 */
[----:B------:R-:W0:Y:S07]  /*81b0*/  LDSM.16.M88.4 R16, [R23+0x6080] ;  /* 0x006080001710783b */ /* 0x000e2e0000000200 */
[-C--:B------:R-:W-:Y:S08]  /*81c0*/  HMMA.16816.F32 R48, R112, R98.reuse, R48 ;  /* 0x000000627030723c */ /* 0x080ff00000001830 */
[----:B------:R-:W-:Y:S08]  /*81d0*/  HMMA.16816.F32 R96, R120, R98, R148 ;  /* 0x000000627860723c */ /* 0x000ff00000001894 */
[----:B------:R-:W-:Y:S01]  /*81e0*/  HMMA.16816.F32 R44, R112, R94, R44 ;  /* 0x0000005e702c723c */ /* 0x000fe2000000182c */
[C---:B------:R-:W-:Y:S01]  /*81f0*/  LOP3.LUT R116, R205.reuse, 0x7f, RZ, 0xc0, !PT ;  /* 0x0000007fcd747812 */ /* 0x040fe200078ec0ff */
[----:B------:R-:W2:Y:S01]  /*8200*/  LDL.64 R148, [R1+0x1c8] ;  /* 0x0001c80001947983 */ /* 0x000ea20000100a00 */
[----:B------:R-:W-:-:S03]  /*8210*/  LOP3.LUT R117, R205, 0x1c, RZ, 0xc0, !PT ;  /* 0x0000001ccd757812 */ /* 0x000fc600078ec0ff */
[----:B------:R-:W2:Y:S02]  /*8220*/  LDL.64 R150, [R1+0x178] ;  /* 0x0001780001967983 */ /* 0x000ea40000100a00 */
[----:B------:R-:W-:Y:S02]  /*8230*/  HMMA.16816.F32 R112, R112, R118, R24 ;  /* 0x000000767070723c */ /* 0x000fe40000001818 */
[----:B------:R-:W3:Y:S06]  /*8240*/  LDSM.16.MT88.4 R24, [R22+0x9c00] ;  /* 0x009c00001618783b */ /* 0x000eec0000004200 */
[----:B------:R-:W-:Y:S01]  /*8250*/  HMMA.16816.F32 R92, R120, R94, R124 ;  /* 0x0000005e785c723c */ /* 0x000fe2000000187c */
[----:B------:R-:W2:Y:S04]  /*8260*/  LDL.64 R124, [R1+0x1e8] ;  /* 0x0001e800017c7983 */ /* 0x000ea80000100a00 */
[----:B------:R-:W2:Y:S03]  /*8270*/  LDL.64 R126, [R1+0x188] ;  /* 0x00018800017e7983 */ /* 0x000ea60000100a00 */
[----:B0-----:R-:W-:Y:S08]  /*8280*/  HMMA.16816.F32 R52, R100, R36, R52 ;  /* 0x000000246434723c */ /* 0x001ff00000001834 */
[----:B------:R-:W-:Y:S01]  /*8290*/  HMMA.16816.F32 R108, R120, R118, R108 ;  /* 0x00000076786c723c */ /* 0x000fe2000000186c */
[----:B------:R-:W2:Y:S04]  /*82a0*/  LDL.64 R118, [R1+0x208] ;  /* 0x0002080001767983 */ /* 0x000ea80000100a00 */
[----:B------:R-:W2:Y:S03]  /*82b0*/  LDL.64 R120, [R1+0x1b8] ;  /* 0x0001b80001787983 */ /* 0x000ea60000100a00 */
[----:B------:R-:W-:Y:S01]  /*82c0*/  HMMA.16816.F32 R104, R88, R36, R104 ;  /* 0x000000245868723c */ /* 0x000fe20000001868 */
[----:B------:R-:W2:Y:S07]  /*82d0*/  LDL.64 R122, [R1+0x1d8] ;  /* 0x0001d800017a7983 */ /* 0x000eae0000100a00 */
[-C--:B-1----:R-:W-:Y:S08]  /*82e0*/  HMMA.16816.F32 R48, R100, R32.reuse, R48 ;  /* 0x000000206430723c */ /* 0x082ff00000001830 */
[----:B------:R-:W-:Y:S08]  /*82f0*/  HMMA.16816.F32 R96, R88, R32, R96 ;  /* 0x000000205860723c */ /* 0x000ff00000001860 */
[-C--:B------:R-:W-:Y:S08]  /*8300*/  HMMA.16816.F32 R44, R100, R28.reuse, R44 ;  /* 0x0000001c642c723c */ /* 0x080ff0000000182c */
[----:B------:R-:W-:Y:S08]  /*8310*/  HMMA.16816.F32 R92, R88, R28, R92 ;  /* 0x0000001c585c723c */ /* 0x000ff0000000185c */
[----:B------:R-:W-:Y:S08]  /*8320*/  HMMA.16816.F32 R52, R40, R38, R52 ;  /* 0x000000262834723c */ /* 0x000ff00000001834 */
[-C--:B------:R-:W-:Y:S01]  /*8330*/  HMMA.16816.F32 R100, R100, R16.reuse, R112 ;  /* 0x000000106464723c */ /* 0x080fe20000001870 */
[----:B------:R-:W2:Y:S04]  /*8340*/  LDL.64 R112, [R1+0x228] ;  /* 0x0002280001707983 */ /* 0x000ea80000100a00 */
[----:B------:R-:W2:Y:S03]  /*8350*/  LDL.64 R114, [R1+0x238] ;  /* 0x0002380001727983 */ /* 0x000ea60000100a00 */
[----:B------:R-:W-:Y:S01]  /*8360*/  HMMA.16816.F32 R88, R88, R16, R108 ;  /* 0x000000105858723c */ /* 0x000fe2000000186c */
[----:B------:R-:W2:Y:S04]  /*8370*/  LDL.64 R108, [R1+0x278] ;  /* 0x00027800016c7983 */ /* 0x000ea80000100a00 */
[----:B------:R-:W2:Y:S03]  /*8380*/  LDL.64 R110, [R1+0x218] ;  /* 0x00021800016e7983 */ /* 0x000ea60000100a00 */
[----:B---3--:R-:W-:Y:S08]  /*8390*/  HMMA.16816.F32 R36, R24, R38, R104 ;  /* 0x000000261824723c */ /* 0x008ff00000001868 */
[C---:B------:R-:W-:Y:S08]  /*83a0*/  HMMA.16816.F32 R48, R40.reuse, R34, R48 ;  /* 0x000000222830723c */ /* 0x040ff00000001830 */
[----:B------:R-:W-:Y:S01]  /*83b0*/  HMMA.16816.F32 R44, R40, R30, R44 ;  /* 0x0000001e282c723c */ /* 0x000fe2000000182c */
[----:B------:R-:W-:Y:S01]  /*83c0*/  FMUL R22, R54, c[0x0][0x188] ;  /* 0x0000620036167a20 */ /* 0x000fe20000400000 */
[----:B------:R-:W3:Y:S01]  /*83d0*/  LDL.64 R106, [R1+0x248] ;  /* 0x00024800016a7983 */ /* 0x000ee20000100a00 */
[----:B------:R-:W-:-:S02]  /*83e0*/  FMUL R23, R55, c[0x0][0x188] ;  /* 0x0000620037177a20 */ /* 0x000fc40000400000 */
[----:B------:R-:W-:Y:S01]  /*83f0*/  FMUL R16, R52, c[0x0][0x188] ;  /* 0x0000620034107a20 */ /* 0x000fe20000400000 */
[----:B------:R-:W2:Y:S02]  /*8400*/  LDL.64 R104, [R1+0x230] ;  /* 0x0002300001687983 */ /* 0x000ea40000100a00 */
[C---:B------:R-:W-:Y:S08]  /*8410*/  HMMA.16816.F32 R32, R24.reuse, R34, R96 ;  /* 0x000000221820723c */ /* 0x040ff00000001860 */
[----:B------:R-:W-:Y:S01]  /*8420*/  HMMA.16816.F32 R28, R24, R30, R92 ;  /* 0x0000001e181c723c */ /* 0x000fe2000000185c */
[----:B------:R-:W-:Y:S01]  /*8430*/  FMUL R17, R53, c[0x0][0x188] ;  /* 0x0000620035117a20 */ /* 0x000fe20000400000 */
[----:B------:R-:W-:Y:S01]  /*8440*/  FMNMX R22, R22, R23, !PT ;  /* 0x0000001716167209 */ /* 0x000fe20007800000 */
[----:B------:R-:W-:Y:S01]  /*8450*/  FMUL R23, R48, c[0x0][0x188] ;  /* 0x0000620030177a20 */ /* 0x000fe20000400000 */
[----:B------:R-:W2:Y:S04]  /*8460*/  LDL.64 R98, [R1+0x2a8] ;  /* 0x0002a80001627983 */ /* 0x000ea80000100a00 */
[-C--:B------:R-:W-:Y:S01]  /*8470*/  HMMA.16816.F32 R40, R40, R18.reuse, R100 ;  /* 0x000000122828723c */ /* 0x080fe20000001864 */
[----:B------:R-:W-:Y:S01]  /*8480*/  FMUL R92, R36, c[0x0][0x188] ;  /* 0x00006200245c7a20 */ /* 0x000fe20000400000 */
[----:B------:R-:W-:Y:S01]  /*8490*/  FMNMX R16, R16, R17, !PT ;  /* 0x0000001110107209 */ /* 0x000fe20007800000 */
[----:B------:R-:W-:Y:S01]  /*84a0*/  FMUL R93, R37, c[0x0][0x188] ;  /* 0x00006200255d7a20 */ /* 0x000fe20000400000 */
[----:B------:R-:W2:Y:S04]  /*84b0*/  LDL.64 R100, [R1+0x2e8] ;  /* 0x0002e80001647983 */ /* 0x000ea80000100a00 */
[----:B------:R-:W-:Y:S01]  /*84c0*/  HMMA.16816.F32 R24, R24, R18, R88 ;  /* 0x000000121818723c */ /* 0x000fe20000001858 */
[----:B------:R-:W-:Y:S01]  /*84d0*/  FMUL R17, R34, c[0x0][0x188] ;  /* 0x0000620022117a20 */ /* 0x000fe20000400000 */
[----:B------:R-:W2:Y:S04]  /*84e0*/  LDL.64 R94, [R1+0x2d8] ;  /* 0x0002d800015e7983 */ /* 0x000ea80000100a00 */
[----:B------:R-:W2:Y:S01]  /*84f0*/  LDL.64 R96, [R1+0x298] ;  /* 0x0002980001607983 */ /* 0x000ea20000100a00 */
[----:B------:R-:W-:-:S02]  /*8500*/  FMUL R88, R38, c[0x0][0x188] ;  /* 0x0000620026587a20 */ /* 0x000fc40000400000 */
[----:B------:R-:W-:Y:S01]  /*8510*/  FMUL R89, R39, c[0x0][0x188] ;  /* 0x0000620027597a20 */ /* 0x000fe20000400000 */
[----:B------:R-:W2:Y:S01]  /*8520*/  LDL.64 R102, [R1+0x288] ;  /* 0x0002880001667983 */ /* 0x000ea20000100a00 */
[----:B------:R-:W-:Y:S01]  /*8530*/  FMUL R19, R50, c[0x0][0x188] ;  /* 0x0000620032137a20 */ /* 0x000fe20000400000 */
[----:B------:R-:W-:Y:S01]  /*8540*/  FMNMX R92, R92, R93, !PT ;  /* 0x0000005d5c5c7209 */ /* 0x000fe20007800000 */
        /* <DEDUP_REMOVED lines=42> */
[----:B------:R-:W2:Y:S01]  /*87f0*/  LDL.64 R92, [R1+0x358] ;  /* 0x00035800015c7983 */ /* 0x000ea20000100a00 */
[----:B------:R-:W-:-:S02]  /*8800*/  FMNMX R16, R89, R16, !PT ;  /* 0x0000001059107209 */ /* 0x000fc40007800000 */
[----:B------:R-:W-:Y:S01]  /*8810*/  FMNMX R19, R88, R19, !PT ;  /* 0x0000001358137209 */ /* 0x000fe20007800000 */
[----:B------:R-:W2:Y:S01]  /*8820*/  LDL.64 R90, [R1+0x340] ;  /* 0x00034000015a7983 */ /* 0x000ea20000100a00 */
[----:B------:R-:W-:Y:S02]  /*8830*/  FMNMX R18, R23, R18, !PT ;  /* 0x0000001217127209 */ /* 0x000fe40007800000 */
[----:B------:R-:W-:Y:S01]  /*8840*/  FMNMX R22, R22, R17, !PT ;  /* 0x0000001116167209 */ /* 0x000fe20007800000 */
[----:B------:R-:W0:Y:S04]  /*8850*/  SHFL.BFLY PT, R88, R16, 0x2, 0x1f ;  /* 0x0c401f0010587f89 */ /* 0x000e2800000e0000 */
[----:B------:R-:W1:Y:S04]  /*8860*/  SHFL.BFLY PT, R89, R19, 0x2, 0x1f ;  /* 0x0c401f0013597f89 */ /* 0x000e6800000e0000 */
[----:B------:R-:W4:Y:S04]  /*8870*/  SHFL.BFLY PT, R23, R18, 0x2, 0x1f ;  /* 0x0c401f0012177f89 */ /* 0x000f2800000e0000 */
[----:B------:R-:W4:Y:S01]  /*8880*/  SHFL.BFLY PT, R17, R22, 0x2, 0x1f ;  /* 0x0c401f0016117f89 */ /* 0x000f2200000e0000 */
[----:B0-----:R-:W-:-:S02]  /*8890*/  FMNMX R88, R16, R88, !PT ;  /* 0x0000005810587209 */ /* 0x001fc40007800000 */
[----:B-1----:R-:W-:Y:S02]  /*88a0*/  FMNMX R89, R19, R89, !PT ;  /* 0x0000005913597209 */ /* 0x002fe40007800000 */
[----:B----4-:R-:W-:Y:S02]  /*88b0*/  FMNMX R23, R18, R23, !PT ;  /* 0x0000001712177209 */ /* 0x010fe40007800000 */
[----:B------:R-:W-:Y:S01]  /*88c0*/  FMNMX R17, R22, R17, !PT ;  /* 0x0000001116117209 */ /* 0x000fe20007800000 */
[----:B------:R-:W0:Y:S04]  /*88d0*/  SHFL.BFLY PT, R16, R88, 0x1, 0x1f ;  /* 0x0c201f0058107f89 */ /* 0x000e2800000e0000 */
[----:B------:R-:W1:Y:S04]  /*88e0*/  SHFL.BFLY PT, R18, R89, 0x1, 0x1f ;  /* 0x0c201f0059127f89 */ /* 0x000e6800000e0000 */
[----:B------:R-:W4:Y:S04]  /*88f0*/  SHFL.BFLY PT, R19, R23, 0x1, 0x1f ;  /* 0x0c201f0017137f89 */ /* 0x000f2800000e0000 */
[----:B------:R-:W4:Y:S01]  /*8900*/  SHFL.BFLY PT, R22, R17, 0x1, 0x1f ;  /* 0x0c201f0011167f89 */ /* 0x000f2200000e0000 */
[----:B0-----:R-:W-:-:S03]  /*8910*/  FMNMX R16, R88, R16, !PT ;  /* 0x0000001058107209 */ /* 0x001fc60007800000 */
[----:B------:R-:W-:Y:S01]  /*8920*/  BAR.SYNC.DEFER_BLOCKING 0x0 ;  /* 0x0000000000007b1d */ /* 0x000fe20000010000 */
[----:B-1----:R-:W-:-:S05]  /*8930*/  FMNMX R18, R89, R18, !PT ;  /* 0x0000001259127209 */ /* 0x002fca0007800000 */
[----:B------:R-:W2:Y:S01]  /*8940*/  LDL.64 R88, [R1+0x370] ;  /* 0x0003700001587983 */ /* 0x000ea20000100a00 */
[----:B----4-:R-:W-:Y:S02]  /*8950*/  FMNMX R19, R23, R19, !PT ;  /* 0x0000001317137209 */ /* 0x010fe40007800000 */
[----:B------:R-:W-:Y:S01]  /*8960*/  FMNMX R22, R17, R22, !PT ;  /* 0x0000001611167209 */ /* 0x000fe20007800000 */
[----:B------:R-:W-:Y:S04]  /*8970*/  @!P0 STS [R12], R16 ;  /* 0x000000100c008388 */ /* 0x000fe80000000800 */
[----:B------:R-:W-:Y:S04]  /*8980*/  @!P0 STS [R12+0x80], R18 ;  /* 0x000080120c008388 */ /* 0x000fe80000000800 */
[----:B------:R-:W-:Y:S04]  /*8990*/  @!P0 STS [R12+0x100], R19 ;  /* 0x000100130c008388 */ /* 0x000fe80000000800 */
[----:B------:R-:W-:Y:S04]  /*89a0*/  @!P0 STS [R12+0x180], R22 ;  /* 0x000180160c008388 */ /* 0x000fe80000000800 */
[----:B------:R-:W-:Y:S06]  /*89b0*/  BAR.SYNC.DEFER_BLOCKING 0x0 ;  /* 0x0000000000007b1d */ /* 0x000fec0000010000 */
[----:B------:R-:W0:Y:S04]  /*89c0*/  LDS R16, [R116.X4] ;  /* 0x0000000074107984 */ /* 0x000e280000004800 */
[----:B0-----:R-:W0:Y:S02]  /*89d0*/  SHFL.BFLY PT, R17, R16, 0x2, 0x1f ;  /* 0x0c401f0010117f89 */ /* 0x001e2400000e0000 */
[----:B0-----:R-:W-:-:S05]  /*89e0*/  FMNMX R17, R16, R17, !PT ;  /* 0x0000001110117209 */ /* 0x001fca0007800000 */
[----:B------:R-:W0:Y:S02]  /*89f0*/  SHFL.BFLY PT, R16, R17, 0x1, 0x1f ;  /* 0x0c201f0011107f89 */ /* 0x000e2400000e0000 */
[----:B0-----:R-:W-:-:S05]  /*8a00*/  FMNMX R16, R17, R16, !PT ;  /* 0x0000001011107209 */ /* 0x001fca0007800000 */
[----:B------:R-:W-:Y:S04]  /*8a10*/  @!P0 STS [R116.X4], R16 ;  /* 0x0000001074008388 */ /* 0x000fe80000004800 */
[----:B------:R-:W-:Y:S06]  /*8a20*/  BAR.SYNC.DEFER_BLOCKING 0x0 ;  /* 0x0000000000007b1d */ /* 0x000fec0000010000 */
[----:B------:R-:W0:Y:S04]  /*8a30*/  LDS R19, [R117.X4] ;  /* 0x0000000075137984 */ /* 0x000e280000004800 */
[----:B------:R-:W1:Y:S04]  /*8a40*/  LDS R18, [R117.X4+0x80] ;  /* 0x0000800075127984 */ /* 0x000e680000004800 */
[----:B------:R-:W4:Y:S04]  /*8a50*/  LDS R16, [R117.X4+0x180] ;  /* 0x0001800075107984 */ /* 0x000f280000004800 */
[----:B------:R-:W1:Y:S01]  /*8a60*/  LDS R17, [R117.X4+0x100] ;  /* 0x0001000075117984 */ /* 0x000e620000004800 */
[----:B0-----:R-:W-:-:S05]  /*8a70*/  FMNMX R19, R19, R7, !PT ;  /* 0x0000000713137209 */ /* 0x001fca0007800000 */
[--C-:B------:R-:W-:Y:S02]  /*8a80*/  FFMA R48, R48, c[0x0][0x188], -R19.reuse ;  /* 0x0000620030307a23 */ /* 0x100fe40000000813 */
[--C-:B------:R-:W-:Y:S02]  /*8a90*/  FFMA R49, R49, c[0x0][0x188], -R19.reuse ;  /* 0x0000620031317a23 */ /* 0x100fe40000000813 */
[----:B------:R-:W-:Y:S02]  /*8aa0*/  FMUL R48, R48, 1.4426950216293334961 ;  /* 0x3fb8aa3b30307820 */ /* 0x000fe40000400000 */
[----:B------:R-:W-:Y:S02]  /*8ab0*/  FMUL R49, R49, 1.4426950216293334961 ;  /* 0x3fb8aa3b31317820 */ /* 0x000fe40000400000 */
[----:B------:R-:W-:Y:S08]  /*8ac0*/  MUFU.EX2 R219, R48 ;  /* 0x0000003000db7308 */ /* 0x000ff00000000800 */
[----:B------:R0:W-:Y:S02]  /*8ad0*/  MUFU.EX2 R217, R49 ;  /* 0x0000003100d97308 */ /* 0x0001e40000000800 */
[----:B0-----:R-:W2:Y:S01]  /*8ae0*/  LDL.64 R48, [R1+0x360] ;  /* 0x0003600001307983 */ /* 0x001ea20000100a00 */
[----:B-1----:R-:W-:Y:S01]  /*8af0*/  FMNMX R18, R18, R4, !PT ;  /* 0x0000000412127209 */ /* 0x002fe20007800000 */
[----:B------:R-:W-:-:S04]  /*8b00*/  FFMA R41, R41, c[0x0][0x188], -R19 ;  /* 0x0000620029297a23 */ /* 0x000fc80000000813 */
[--C-:B------:R-:W-:Y:S02]  /*8b10*/  FFMA R54, R54, c[0x0][0x188], -R18.reuse ;  /* 0x0000620036367a23 */ /* 0x100fe40000000812 */
[--C-:B------:R-:W-:Y:S02]  /*8b20*/  FFMA R55, R55, c[0x0][0x188], -R18.reuse ;  /* 0x0000620037377a23 */ /* 0x100fe40000000812 */
[----:B------:R-:W-:Y:S02]  /*8b30*/  FMUL R54, R54, 1.4426950216293334961 ;  /* 0x3fb8aa3b36367820 */ /* 0x000fe40000400000 */
[----:B------:R-:W-:Y:S02]  /*8b40*/  FMUL R55, R55, 1.4426950216293334961 ;  /* 0x3fb8aa3b37377820 */ /* 0x000fe40000400000 */
[--C-:B------:R-:W-:Y:S02]  /*8b50*/  FFMA R46, R46, c[0x0][0x188], -R18.reuse ;  /* 0x000062002e2e7a23 */ /* 0x100fe40000000812 */
[----:B------:R-:W-:Y:S01]  /*8b60*/  FFMA R47, R47, c[0x0][0x188], -R18 ;  /* 0x000062002f2f7a23 */ /* 0x000fe20000000812 */
[----:B------:R-:W-:Y:S01]  /*8b70*/  MUFU.EX2 R223, R54 ;  /* 0x0000003600df7308 */ /* 0x000fe20000000800 */
[----:B------:R-:W-:-:S02]  /*8b80*/  FMUL R41, R41, 1.4426950216293334961 ;  /* 0x3fb8aa3b29297820 */ /* 0x000fc40000400000 */
[----:B------:R-:W-:Y:S02]  /*8b90*/  FMUL R46, R46, 1.4426950216293334961 ;  /* 0x3fb8aa3b2e2e7820 */ /* 0x000fe40000400000 */
[----:B------:R-:W-:-:S03]  /*8ba0*/  FMUL R47, R47, 1.4426950216293334961 ;  /* 0x3fb8aa3b2f2f7820 */ /* 0x000fc60000400000 */
[----:B------:R0:W-:Y:S01]  /*8bb0*/  MUFU.EX2 R221, R55 ;  /* 0x0000003700dd7308 */ /* 0x0001e20000000800 */
[----:B------:R-:W-:Y:S01]  /*8bc0*/  FFMA R203, R40, c[0x0][0x188], -R19 ;  /* 0x0000620028cb7a23 */ /* 0x000fe20000000813 */
[----:B0-----:R-:W3:Y:S06]  /*8bd0*/  LDL.64 R54, [R1+0x350] ;  /* 0x0003500001367983 */ /* 0x001eec0000100a00 */
[----:B------:R0:W-:Y:S08]  /*8be0*/  MUFU.EX2 R201, R41 ;  /* 0x0000002900c97308 */ /* 0x0001f00000000800 */
[----:B------:R-:W-:Y:S01]  /*8bf0*/  MUFU.EX2 R207, R46 ;  /* 0x0000002e00cf7308 */ /* 0x000fe20000000800 */
[----:B0-----:R-:W3:Y:S07]  /*8c00*/  LDL.64 R40, [R1+0x368] ;  /* 0x0003680001287983 */ /* 0x001eee0000100a00 */
[----:B------:R0:W-:Y:S02]  /*8c10*/  MUFU.EX2 R205, R47 ;  /* 0x0000002f00cd7308 */ /* 0x0001e40000000800 */
[----:B0-----:R-:W3:Y:S01]  /*8c20*/  LDL.64 R46, [R1+0x348] ;  /* 0x00034800012e7983 */ /* 0x001ee20000100a00 */
[----:B----4-:R-:W-:-:S05]  /*8c30*/  FMNMX R16, R16, R2, !PT ;  /* 0x0000000210107209 */ /* 0x010fca0007800000 */
[--C-:B------:R-:W-:Y:S02]  /*8c40*/  FFMA R30, R30, c[0x0][0x188], -R16.reuse ;  /* 0x000062001e1e7a23 */ /* 0x100fe40000000810 */
[----:B------:R-:W-:Y:S02]  /*8c50*/  FFMA R31, R31, c[0x0][0x188], -R16 ;  /* 0x000062001f1f7a23 */ /* 0x000fe40000000810 */
[----:B------:R-:W-:Y:S02]  /*8c60*/  FMUL R30, R30, 1.4426950216293334961 ;  /* 0x3fb8aa3b1e1e7820 */ /* 0x000fe40000400000 */
[----:B------:R-:W-:Y:S02]  /*8c70*/  FMUL R31, R31, 1.4426950216293334961 ;  /* 0x3fb8aa3b1f1f7820 */ /* 0x000fe40000400000 */
[----:B------:R-:W-:Y:S01]  /*8c80*/  MUFU.EX2 R175, R30 ;  /* 0x0000001e00af7308 */ /* 0x000fe20000000800 */
[----:B------:R-:W-:-:S07]  /*8c90*/  FMNMX R17, R17, R3, !PT ;  /* 0x0000000311117209 */ /* 0x000fce0007800000 */
[----:B------:R-:W-:Y:S01]  /*8ca0*/  MUFU.EX2 R173, R31 ;  /* 0x0000001f00ad7308 */ /* 0x000fe20000000800 */
[--C-:B------:R-:W-:Y:S02]  /*8cb0*/  FFMA R227, R52, c[0x0][0x188], -R19.reuse ;  /* 0x0000620034e37a23 */ /* 0x100fe40000000813 */
[----:B------:R-:W-:Y:S02]  /*8cc0*/  FFMA R53, R53, c[0x0][0x188], -R19 ;  /* 0x0000620035357a23 */ /* 0x000fe40000000813 */
[--C-:B------:R-:W-:Y:S02]  /*8cd0*/  FFMA R36, R36, c[0x0][0x188], -R17.reuse ;  /* 0x0000620024247a23 */ /* 0x100fe40000000811 */
[----:B------:R-:W-:Y:S02]  /*8ce0*/  FFMA R37, R37, c[0x0][0x188], -R17 ;  /* 0x0000620025257a23 */ /* 0x000fe40000000811 */
[--C-:B------:R-:W-:Y:S02]  /*8cf0*/  FFMA R38, R38, c[0x0][0x188], -R16.reuse ;  /* 0x0000620026267a23 */ /* 0x100fe40000000810 */
[----:B------:R-:W-:-:S02]  /*8d00*/  FFMA R39, R39, c[0x0][0x188], -R16 ;  /* 0x0000620027277a23 */ /* 0x000fc40000000810 */
[----:B------:R-:W-:Y:S02]  /*8d10*/  FMUL R227, R227, 1.4426950216293334961 ;  /* 0x3fb8aa3be3e37820 */ /* 0x000fe40000400000 */
[----:B------:R-:W-:Y:S02]  /*8d20*/  FMUL R53, R53, 1.4426950216293334961 ;  /* 0x3fb8aa3b35357820 */ /* 0x000fe40000400000 */
[----:B------:R-:W-:Y:S02]  /*8d30*/  FFMA R50, R50, c[0x0][0x188], -R18 ;  /* 0x0000620032327a23 */ /* 0x000fe40000000812 */
[----:B------:R-:W-:Y:S02]  /*8d40*/  FMUL R36, R36, 1.4426950216293334961 ;  /* 0x3fb8aa3b24247820 */ /* 0x000fe40000400000 */
[----:B------:R-:W-:Y:S02]  /*8d50*/  FMUL R37, R37, 1.4426950216293334961 ;  /* 0x3fb8aa3b25257820 */ /* 0x000fe40000400000 */
[----:B------:R-:W-:-:S02]  /*8d60*/  FFMA R32, R32, c[0x0][0x188], -R17 ;  /* 0x0000620020207a23 */ /* 0x000fc40000000811 */
[----:B------:R-:W-:Y:S02]  /*8d70*/  FMUL R38, R38, 1.4426950216293334961 ;  /* 0x3fb8aa3b26267820 */ /* 0x000fe40000400000 */
[----:B------:R-:W-:Y:S02]  /*8d80*/  FMUL R39, R39, 1.4426950216293334961 ;  /* 0x3fb8aa3b27277820 */ /* 0x000fe40000400000 */
[----:B------:R-:W-:Y:S01]  /*8d90*/  FFMA R34, R34, c[0x0][0x188], -R16 ;  /* 0x0000620022227a23 */ /* 0x000fe20000000810 */
[----:B------:R-:W-:Y:S01]  /*8da0*/  MUFU.EX2 R227, R227 ;  /* 0x000000e300e37308 */ /* 0x000fe20000000800 */
[----:B------:R-:W-:Y:S02]  /*8db0*/  FMUL R50, R50, 1.4426950216293334961 ;  /* 0x3fb8aa3b32327820 */ /* 0x000fe40000400000 */
[----:B------:R-:W-:Y:S02]  /*8dc0*/  FFMA R51, R51, c[0x0][0x188], -R18 ;  /* 0x0000620033337a23 */ /* 0x000fe40000000812 */
[----:B------:R-:W-:-:S02]  /*8dd0*/  FMUL R32, R32, 1.4426950216293334961 ;  /* 0x3fb8aa3b20207820 */ /* 0x000fc40000400000 */
[----:B------:R-:W-:Y:S01]  /*8de0*/  FFMA R33, R33, c[0x0][0x188], -R17 ;  /* 0x0000620021217a23 */ /* 0x000fe20000000811 */
[----:B------:R0:W-:Y:S01]  /*8df0*/  MUFU.EX2 R225, R53 ;  /* 0x0000003500e17308 */ /* 0x0001e20000000800 */
[----:B------:R-:W-:Y:S02]  /*8e00*/  FMUL R34, R34, 1.4426950216293334961 ;  /* 0x3fb8aa3b22227820 */ /* 0x000fe40000400000 */
[----:B------:R-:W-:-:S05]  /*8e10*/  FFMA R35, R35, c[0x0][0x188], -R16 ;  /* 0x0000620023237a23 */ /* 0x000fca0000000810 */
[----:B------:R-:W-:Y:S01]  /*8e20*/  MUFU.EX2 R195, R36 ;  /* 0x0000002400c37308 */ /* 0x000fe20000000800 */
[----:B------:R-:W-:Y:S01]  /*8e30*/  FFMA R44, R44, c[0x0][0x188], -R19 ;  /* 0x000062002c2c7a23 */ /* 0x000fe20000000813 */
[----:B0-----:R-:W4:Y:S01]  /*8e40*/  LDL.64 R52, [R1+0x330] ;  /* 0x0003300001347983 */ /* 0x001f220000100a00 */
[----:B------:R-:W-:-:S05]  /*8e50*/  FMUL R51, R51, 1.4426950216293334961 ;  /* 0x3fb8aa3b33337820 */ /* 0x000fca0000400000 */
[----:B------:R-:W-:Y:S01]  /*8e60*/  MUFU.EX2 R193, R37 ;  /* 0x0000002500c17308 */ /* 0x000fe20000000800 */
[----:B------:R-:W-:Y:S02]  /*8e70*/  FMUL R33, R33, 1.4426950216293334961 ;  /* 0x3fb8aa3b21217820 */ /* 0x000fe40000400000 */
[----:B------:R-:W-:-:S05]  /*8e80*/  FFMA R28, R28, c[0x0][0x188], -R17 ;  /* 0x000062001c1c7a23 */ /* 0x000fca0000000811 */
[----:B------:R-:W-:Y:S01]  /*8e90*/  MUFU.EX2 R191, R38 ;  /* 0x0000002600bf7308 */ /* 0x000fe20000000800 */
[----:B------:R-:W-:-:S07]  /*8ea0*/  FMUL R35, R35, 1.4426950216293334961 ;  /* 0x3fb8aa3b23237820 */ /* 0x000fce0000400000 */
[----:B------:R0:W1:Y:S01]  /*8eb0*/  MUFU.EX2 R189, R39 ;  /* 0x0000002700bd7308 */ /* 0x0000620000000800 */
[----:B------:R-:W-:Y:S02]  /*8ec0*/  FFMA R24, R24, c[0x0][0x188], -R17 ;  /* 0x0000620018187a23 */ /* 0x000fe40000000811 */
[--C-:B------:R-:W-:Y:S02]  /*8ed0*/  FFMA R26, R26, c[0x0][0x188], -R16.reuse ;  /* 0x000062001a1a7a23 */ /* 0x100fe40000000810 */
[----:B------:R-:W-:-:S03]  /*8ee0*/  FFMA R27, R27, c[0x0][0x188], -R16 ;  /* 0x000062001b1b7a23 */ /* 0x000fc60000000810 */
[----:B------:R-:W-:Y:S01]  /*8ef0*/  MUFU.EX2 R215, R50 ;  /* 0x0000003200d77308 */ /* 0x000fe20000000800 */
[----:B------:R-:W-:Y:S01]  /*8f00*/  FMUL R44, R44, 1.4426950216293334961 ;  /* 0x3fb8aa3b2c2c7820 */ /* 0x000fe20000400000 */
[----:B0-----:R-:W3:Y:S01]  /*8f10*/  LDL.64 R38, [R1+0x300] ;  /* 0x0003000001267983 */ /* 0x001ee20000100a00 */
[----:B------:R-:W-:-:S05]  /*8f20*/  FFMA R45, R45, c[0x0][0x188], -R19 ;  /* 0x000062002d2d7a23 */ /* 0x000fca0000000813 */
[----:B------:R-:W-:Y:S01]  /*8f30*/  MUFU.EX2 R187, R32 ;  /* 0x0000002000bb7308 */ /* 0x000fe20000000800 */
[----:B------:R-:W-:Y:S02]  /*8f40*/  FMUL R28, R28, 1.4426950216293334961 ;  /* 0x3fb8aa3b1c1c7820 */ /* 0x000fe40000400000 */
[----:B------:R-:W-:-:S05]  /*8f50*/  FFMA R29, R29, c[0x0][0x188], -R17 ;  /* 0x000062001d1d7a23 */ /* 0x000fca0000000811 */
[----:B------:R-:W0:Y:S01]  /*8f60*/  MUFU.EX2 R183, R34 ;  /* 0x0000002200b77308 */ /* 0x000e220000000800 */
[----:B------:R-:W-:Y:S02]  /*8f70*/  FMUL R24, R24, 1.4426950216293334961 ;  /* 0x3fb8aa3b18187820 */ /* 0x000fe40000400000 */
[----:B------:R-:W-:Y:S02]  /*8f80*/  FMUL R26, R26, 1.4426950216293334961 ;  /* 0x3fb8aa3b1a1a7820 */ /* 0x000fe40000400000 */
[----:B------:R-:W-:-:S03]  /*8f90*/  FMUL R27, R27, 1.4426950216293334961 ;  /* 0x3fb8aa3b1b1b7820 */ /* 0x000fc60000400000 */
[----:B------:R0:W1:Y:S01]  /*8fa0*/  MUFU.EX2 R213, R51 ;  /* 0x0000003300d57308 */ /* 0x0000620000000800 */
[----:B------:R-:W-:Y:S02]  /*8fb0*/  FMUL R45, R45, 1.4426950216293334961 ;  /* 0x3fb8aa3b2d2d7820 */ /* 0x000fe40000400000 */
[----:B------:R-:W-:-:S05]  /*8fc0*/  FFMA R42, R42, c[0x0][0x188], -R18 ;  /* 0x000062002a2a7a23 */ /* 0x000fca0000000812 */
[----:B------:R-:W1:Y:S01]  /*8fd0*/  MUFU.EX2 R185, R33 ;  /* 0x0000002100b97308 */ /* 0x000e620000000800 */
[----:B------:R-:W-:Y:S01]  /*8fe0*/  FMUL R29, R29, 1.4426950216293334961 ;  /* 0x3fb8aa3b1d1d7820 */ /* 0x000fe20000400000 */
[----:B0-----:R-:W3:Y:S06]  /*8ff0*/  LDL.64 R50, [R1+0x328] ;  /* 0x0003280001327983 */ /* 0x001eec0000100a00 */
[----:B------:R-:W0:Y:S01]  /*9000*/  MUFU.EX2 R181, R35 ;  /* 0x0000002300b57308 */ /* 0x000e220000000800 */
[----:B------:R-:W-:Y:S02]  /*9010*/  FMUL R203, R203, 1.4426950216293334961 ;  /* 0x3fb8aa3bcbcb7820 */ /* 0x000fe40000400000 */
[----:B------:R-:W-:-:S05]  /*9020*/  FFMA R43, R43, c[0x0][0x188], -R18 ;  /* 0x000062002b2b7a23 */ /* 0x000fca0000000812 */
[----:B------:R-:W0:Y:S01]  /*9030*/  MUFU.EX2 R211, R44 ;  /* 0x0000002c00d37308 */ /* 0x000e220000000800 */
[----:B------:R-:W-:Y:S02]  /*9040*/  FMUL R42, R42, 1.4426950216293334961 ;  /* 0x3fb8aa3b2a2a7820 */ /* 0x000fe40000400000 */
[----:B------:R-:W-:-:S05]  /*9050*/  FFMA R25, R25, c[0x0][0x188], -R17 ;  /* 0x0000620019197a23 */ /* 0x000fca0000000811 */
[----:B------:R-:W0:Y:S01]  /*9060*/  MUFU.EX2 R179, R28 ;  /* 0x0000001c00b37308 */ /* 0x000e220000000800 */
[----:B-1----:R-:W-:Y:S02]  /*9070*/  FADD R23, R191, R189 ;  /* 0x000000bdbf177221 */ /* 0x002fe40000000000 */
[----:B------:R-:W-:-:S05]  /*9080*/  FMUL R43, R43, 1.4426950216293334961 ;  /* 0x3fb8aa3b2b2b7820 */ /* 0x000fca0000400000 */
[----:B------:R1:W-:Y:S01]  /*9090*/  MUFU.EX2 R171, R24 ;  /* 0x0000001800ab7308 */ /* 0x0003e20000000800 */
[----:B------:R-:W-:Y:S02]  /*90a0*/  FMUL R25, R25, 1.4426950216293334961 ;  /* 0x3fb8aa3b19197820 */ /* 0x000fe40000400000 */
[----:B------:R-:W-:-:S05]  /*90b0*/  FADD R23, R183, R23 ;  /* 0x00000017b7177221 */ /* 0x000fca0000000000 */
[----:B------:R0:W-:Y:S01]  /*90c0*/  MUFU.EX2 R167, R26 ;  /* 0x0000001a00a77308 */ /* 0x0001e20000000800 */
[----:B-1----:R-:W-:-:S07]  /*90d0*/  FADD R24, R195, R193 ;  /* 0x000000c1c3187221 */ /* 0x002fce0000000000 */
[----:B------:R1:W-:Y:S01]  /*90e0*/  MUFU.EX2 R163, R27 ;  /* 0x0000001b00a37308 */ /* 0x0003e20000000800 */
[----:B0-----:R-:W-:Y:S02]  /*90f0*/  FADD R26, R227, R225 ;  /* 0x000000e1e31a7221 */ /* 0x001fe40000000000 */
[----:B------:R-:W-:-:S05]  /*9100*/  FADD R24, R187, R24 ;  /* 0x00000018bb187221 */ /* 0x000fca0000000000 */
[----:B------:R0:W2:Y:S01]  /*9110*/  MUFU.EX2 R209, R45 ;  /* 0x0000002d00d17308 */ /* 0x0000a20000000800 */
[----:B-1----:R-:W-:Y:S02]  /*9120*/  FADD R27, R223, R221 ;  /* 0x000000dddf1b7221 */ /* 0x002fe40000000000 */
[----:B------:R-:W-:-:S05]  /*9130*/  FADD R26, R219, R26 ;  /* 0x0000001adb1a7221 */ /* 0x000fca0000000000 */
[----:B------:R-:W1:Y:S01]  /*9140*/  MUFU.EX2 R177, R29 ;  /* 0x0000001d00b17308 */ /* 0x000e620000000800 */
[----:B------:R-:W-:Y:S01]  /*9150*/  FADD R27, R215, R27 ;  /* 0x0000001bd71b7221 */ /* 0x000fe20000000000 */
[----:B0-----:R-:W3:Y:S01]  /*9160*/  LDL.64 R44, [R1+0x338] ;  /* 0x00033800012c7983 */ /* 0x001ee20000100a00 */
[----:B--2---:R-:W-:-:S03]  /*9170*/  IMAD.WIDE R30, R5, 0x2, R48 ;  /* 0x00000002051e7825 */ /* 0x004fc600078e0230 */
[----:B------:R-:W2:Y:S02]  /*9180*/  LDL.64 R48, [R1+0x308] ;  /* 0x0003080001307983 */ /* 0x000ea40000100a00 */
[----:B------:R-:W0:Y:S01]  /*9190*/  MUFU.EX2 R203, R203 ;  /* 0x000000cb00cb7308 */ /* 0x000e220000000800 */
[----:B------:R-:W-:Y:S02]  /*91a0*/  FADD R26, R217, R26 ;  /* 0x0000001ad91a7221 */ /* 0x000fe40000000000 */
[----:B------:R-:W-:-:S05]  /*91b0*/  FADD R27, R213, R27 ;  /* 0x0000001bd51b7221 */ /* 0x000fca0000000000 */
[----:B------:R-:W0:Y:S01]  /*91c0*/  MUFU.EX2 R199, R42 ;  /* 0x0000002a00c77308 */ /* 0x000e220000000800 */
[----:B------:R-:W-:Y:S02]  /*91d0*/  FADD R24, R185, R24 ;  /* 0x00000018b9187221 */ /* 0x000fe40000000000 */
[----:B------:R-:W-:-:S05]  /*91e0*/  FADD R23, R181, R23 ;  /* 0x00000017b5177221 */ /* 0x000fca0000000000 */
[----:B------:R0:W1:Y:S01]  /*91f0*/  MUFU.EX2 R197, R43 ;  /* 0x0000002b00c57308 */ /* 0x0000620000000800 */
[----:B------:R-:W-:Y:S02]  /*9200*/  FADD R26, R211, R26 ;  /* 0x0000001ad31a7221 */ /* 0x000fe40000000000 */
[----:B------:R-:W-:-:S05]  /*9210*/  FADD R27, R207, R27 ;  /* 0x0000001bcf1b7221 */ /* 0x000fca0000000000 */
[----:B------:R-:W1:Y:S01]  /*9220*/  MUFU.EX2 R169, R25 ;  /* 0x0000001900a97308 */ /* 0x000e620000000800 */
[----:B------:R-:W-:Y:S01]  /*9230*/  FADD R24, R179, R24 ;  /* 0x00000018b3187221 */ /* 0x000fe20000000000 */
[----:B0-----:R-:W2:Y:S01]  /*9240*/  LDL.64 R42, [R1+0x320] ;  /* 0x00032000012a7983 */ /* 0x001ea20000100a00 */
[----:B------:R-:W-:Y:S02]  /*9250*/  FADD R23, R175, R23 ;  /* 0x00000017af177221 */ /* 0x000fe40000000000 */
[----:B------:R-:W-:Y:S02]  /*9260*/  FADD R26, R209, R26 ;  /* 0x0000001ad11a7221 */ /* 0x000fe40000000000 */
[----:B------:R-:W-:Y:S02]  /*9270*/  FADD R27, R205, R27 ;  /* 0x0000001bcd1b7221 */ /* 0x000fe40000000000 */
[----:B-1----:R-:W-:Y:S02]  /*9280*/  FADD R24, R177, R24 ;  /* 0x00000018b1187221 */ /* 0x002fe40000000000 */
[----:B------:R-:W-:-:S02]  /*9290*/  FADD R23, R173, R23 ;  /* 0x00000017ad177221 */ /* 0x000fc40000000000 */
[----:B------:R-:W-:Y:S02]  /*92a0*/  FADD R26, R203, R26 ;  /* 0x0000001acb1a7221 */ /* 0x000fe40000000000 */
[----:B------:R-:W-:Y:S02]  /*92b0*/  FADD R27, R199, R27 ;  /* 0x0000001bc71b7221 */ /* 0x000fe40000000000 */
[----:B------:R-:W-:Y:S02]  /*92c0*/  FADD R24, R171, R24 ;  /* 0x00000018ab187221 */ /* 0x000fe40000000000 */
[----:B------:R-:W-:Y:S02]  /*92d0*/  FADD R23, R167, R23 ;  /* 0x00000017a7177221 */ /* 0x000fe40000000000 */
[----:B------:R-:W-:Y:S02]  /*92e0*/  FADD R26, R201, R26 ;  /* 0x0000001ac91a7221 */ /* 0x000fe40000000000 */
[----:B------:R-:W-:-:S02]  /*92f0*/  FADD R27, R197, R27 ;  /* 0x0000001bc51b7221 */ /* 0x000fc40000000000 */
[----:B------:R-:W-:Y:S02]  /*9300*/  FADD R24, R169, R24 ;  /* 0x00000018a9187221 */ /* 0x000fe40000000000 */
[----:B------:R-:W-:Y:S01]  /*9310*/  FADD R23, R163, R23 ;  /* 0x00000017a3177221 */ /* 0x000fe20000000000 */
[----:B------:R-:W0:Y:S04]  /*9320*/  SHFL.BFLY PT, R28, R26, 0x2, 0x1f ;  /* 0x0c401f001a1c7f89 */ /* 0x000e2800000e0000 */
[----:B------:R-:W1:Y:S04]  /*9330*/  SHFL.BFLY PT, R29, R27, 0x2, 0x1f ;  /* 0x0c401f001b1d7f89 */ /* 0x000e6800000e0000 */
[----:B------:R-:W1:Y:S04]  /*9340*/  SHFL.BFLY PT, R25, R24, 0x2, 0x1f ;  /* 0x0c401f0018197f89 */ /* 0x000e6800000e0000 */
[----:B------:R-:W1:Y:S01]  /*9350*/  SHFL.BFLY PT, R22, R23, 0x2, 0x1f ;  /* 0x0c401f0017167f89 */ /* 0x000e6200000e0000 */
[----:B0-----:R-:W-:-:S02]  /*9360*/  FADD R28, R26, R28 ;  /* 0x0000001c1a1c7221 */ /* 0x001fc40000000000 */
[----:B-1----:R-:W-:Y:S02]  /*9370*/  FADD R29, R27, R29 ;  /* 0x0000001d1b1d7221 */ /* 0x002fe40000000000 */
[----:B------:R-:W-:Y:S02]  /*9380*/  FADD R25, R24, R25 ;  /* 0x0000001918197221 */ /* 0x000fe40000000000 */
[----:B------:R-:W-:Y:S01]  /*9390*/  FADD R22, R23, R22 ;  /* 0x0000001617167221 */ /* 0x000fe20000000000 */
[----:B------:R-:W0:Y:S04]  /*93a0*/  SHFL.BFLY PT, R24, R29, 0x1, 0x1f ;  /* 0x0c201f001d187f89 */ /* 0x000e2800000e0000 */
[----:B------:R-:W1:Y:S04]  /*93b0*/  SHFL.BFLY PT, R23, R28, 0x1, 0x1f ;  /* 0x0c201f001c177f89 */ /* 0x000e6800000e0000 */
[----:B------:R-:W1:Y:S04]  /*93c0*/  SHFL.BFLY PT, R26, R25, 0x1, 0x1f ;  /* 0x0c201f00191a7f89 */ /* 0x000e6800000e0000 */
[----:B------:R-:W4:Y:S01]  /*93d0*/  SHFL.BFLY PT, R27, R22, 0x1, 0x1f ;  /* 0x0c201f00161b7f89 */ /* 0x000f2200000e0000 */
[----:B0-----:R-:W-:-:S03]  /*93e0*/  FADD R24, R29, R24 ;  /* 0x000000181d187221 */ /* 0x001fc60000000000 */
[----:B------:R-:W-:Y:S01]  /*93f0*/  BAR.SYNC.DEFER_BLOCKING 0x0 ;  /* 0x0000000000007b1d */ /* 0x000fe20000010000 */
[----:B-1----:R-:W-:Y:S02]  /*9400*/  FADD R23, R28, R23 ;  /* 0x000000171c177221 */ /* 0x002fe40000000000 */
[----:B------:R-:W-:Y:S02]  /*9410*/  FADD R26, R25, R26 ;  /* 0x0000001a191a7221 */ /* 0x000fe40000000000 */
[----:B----4-:R-:W-:Y:S01]  /*9420*/  FADD R27, R22, R27 ;  /* 0x0000001b161b7221 */ /* 0x010fe20000000000 */
[----:B------:R-:W-:Y:S04]  /*9430*/  @!P0 STS [R12], R23 ;  /* 0x000000170c008388 */ /* 0x000fe80000000800 */
[----:B------:R-:W-:Y:S04]  /*9440*/  @!P0 STS [R12+0x80], R24 ;  /* 0x000080180c008388 */ /* 0x000fe80000000800 */
[----:B------:R-:W-:Y:S04]  /*9450*/  @!P0 STS [R12+0x100], R26 ;  /* 0x0001001a0c008388 */ /* 0x000fe80000000800 */
[----:B------:R-:W-:Y:S04]  /*9460*/  @!P0 STS [R12+0x180], R27 ;  /* 0x0001801b0c008388 */ /* 0x000fe80000000800 */
[----:B------:R-:W-:Y:S06]  /*9470*/  BAR.SYNC.DEFER_BLOCKING 0x0 ;  /* 0x0000000000007b1d */ /* 0x000fec0000010000 */
[----:B------:R-:W0:Y:S04]  /*9480*/  LDS R22, [R116.X4] ;  /* 0x0000000074167984 */ /* 0x000e280000004800 */
[----:B0-----:R-:W0:Y:S02]  /*9490*/  SHFL.BFLY PT, R23, R22, 0x2, 0x1f ;  /* 0x0c401f0016177f89 */ /* 0x001e2400000e0000 */
[----:B0-----:R-:W-:-:S05]  /*94a0*/  FADD R23, R22, R23 ;  /* 0x0000001716177221 */ /* 0x001fca0000000000 */
[----:B------:R-:W0:Y:S02]  /*94b0*/  SHFL.BFLY PT, R24, R23, 0x1, 0x1f ;  /* 0x0c201f0017187f89 */ /* 0x000e2400000e0000 */
[----:B0-----:R-:W-:-:S05]  /*94c0*/  FADD R24, R23, R24 ;  /* 0x0000001817187221 */ /* 0x001fca0000000000 */
[----:B------:R0:W-:Y:S01]  /*94d0*/  @!P0 STS [R116.X4], R24 ;  /* 0x0000001874008388 */ /* 0x0001e20000004800 */
[----:B------:R-:W-:-:S03]  /*94e0*/  IMAD.WIDE R26, R5, 0x2, R92 ;  /* 0x00000002051a7825 */ /* 0x000fc600078e025c */
[----:B------:R-:W-:Y:S01]  /*94f0*/  BAR.SYNC.DEFER_BLOCKING 0x0 ;  /* 0x0000000000007b1d */ /* 0x000fe20000010000 */
[----:B---3--:R-:W-:-:S04]  /*9500*/  IMAD.WIDE R28, R5, 0x2, R54 ;  /* 0x00000002051c7825 */ /* 0x008fc800078e0236 */
[C---:B------:R-:W-:Y:S01]  /*9510*/  IMAD.WIDE R32, R5.reuse, 0x2, R88 ;  /* 0x0000000205207825 */ /* 0x040fe200078e0258 */
[----:B------:R-:W3:Y:S03]  /*9520*/  LDL.64 R54, [R1+0x2f8] ;  /* 0x0002f80001367983 */ /* 0x000ee60000100a00 */
[C---:B0-----:R-:W-:Y:S01]  /*9530*/  IMAD.WIDE R24, R5.reuse, 0x2, R40 ;  /* 0x0000000205187825 */ /* 0x041fe200078e0228 */
[----:B------:R-:W4:Y:S04]  /*9540*/  LDL.64 R88, [R1+0x318] ;  /* 0x0003180001587983 */ /* 0x000f280000100a00 */
[----:B------:R-:W4:Y:S01]  /*9550*/  LDL.64 R40, [R1+0x310] ;  /* 0x0003100001287983 */ /* 0x000f220000100a00 */
[----:B------:R-:W-:-:S03]  /*9560*/  IMAD.WIDE R36, R5, 0x2, R90 ;  /* 0x0000000205247825 */ /* 0x000fc600078e025a */
[----:B------:R-:W4:Y:S01]  /*9570*/  LDL.64 R90, [R1+0x2b8] ;  /* 0x0002b800015a7983 */ /* 0x000f220000100a00 */
[----:B------:R-:W-:-:S03]  /*9580*/  IMAD.WIDE R22, R5, 0x2, R132 ;  /* 0x0000000205167825 */ /* 0x000fc600078e0284 */
[----:B------:R-:W4:Y:S04]  /*9590*/  LDL.64 R92, [R1+0x2c8] ;  /* 0x0002c800015c7983 */ /* 0x000f280000100a00 */
[----:B------:R0:W4:Y:S04]  /*95a0*/  LDG.E.U16 R26, [R26.64] ;  /* 0x000000041a1a7981 */ /* 0x000128000c1e1500 */
[----:B------:R1:W4:Y:S01]  /*95b0*/  LDG.E.U16 R24, [R24.64] ;  /* 0x0000000418187981 */ /* 0x000322000c1e1500 */
[----:B------:R-:W-:-:S03]  /*95c0*/  IMAD.WIDE R34, R5, 0x2, R52 ;  /* 0x0000000205227825 */ /* 0x000fc600078e0234 */
[----:B------:R2:W4:Y:S04]  /*95d0*/  LDG.E.U16 R22, [R22.64] ;  /* 0x0000000416167981 */ /* 0x000528000c1e1500 */
[----:B0-----:R0:W4:Y:S04]  /*95e0*/  LDG.E.U16 R27, [R28.64] ;  /* 0x000000041c1b7981 */ /* 0x001128000c1e1500 */
[----:B-1----:R1:W4:Y:S01]  /*95f0*/  LDG.E.U16 R25, [R30.64] ;  /* 0x000000041e197981 */ /* 0x002322000c1e1500 */
[----:B------:R-:W-:-:S03]  /*9600*/  IMAD.WIDE R38, R5, 0x2, R38 ;  /* 0x0000000205267825 */ /* 0x000fc600078e0226 */
[----:B--2---:R2:W4:Y:S01]  /*9610*/  LDG.E.U16 R23, [R32.64] ;  /* 0x0000000420177981 */ /* 0x004522000c1e1500 */
[----:B0-----:R-:W-:-:S03]  /*9620*/  IMAD.WIDE R28, R5, 0x2, R46 ;  /* 0x00000002051c7825 */ /* 0x001fc600078e022e */
[----:B------:R-:W4:Y:S04]  /*9630*/  LDL.64 R46, [R1+0x2f0] ;  /* 0x0002f000012e7983 */ /* 0x000f280000100a00 */
[----:B------:R0:W4:Y:S04]  /*9640*/  LDG.E.U16 R28, [R28.64] ;  /* 0x000000041c1c7981 */ /* 0x000128000c1e1500 */
[----:B------:R-:W4:Y:S04]  /*9650*/  LDL.64 R52, [R1+0x2d0] ;  /* 0x0002d00001347983 */ /* 0x000f280000100a00 */
[----:B------:R-:W4:Y:S04]  /*9660*/  LDL.64 R116, [R1+0x258] ;  /* 0x0002580001747983 */ /* 0x000f280000100a00 */
[----:B0-----:R0:W4:Y:S02]  /*9670*/  LDG.E.U16 R29, [R36.64] ;  /* 0x00000004241d7981 */ /* 0x001124000c1e1500 */
[----:B0-----:R-:W-:-:S02]  /*9680*/  IMAD.WIDE R36, R5, 0x2, R48 ;  /* 0x0000000205247825 */ /* 0x001fc400078e0230 */
[----:B------:R-:W4:Y:S02]  /*9690*/  LDL.64 R48, [R1+0x2b0] ;  /* 0x0002b00001307983 */ /* 0x000f240000100a00 */
[C---:B-1----:R-:W-:Y:S02]  /*96a0*/  IMAD.WIDE R30, R5.reuse, 0x2, R44 ;  /* 0x00000002051e7825 */ /* 0x042fe400078e022c */
[----:B------:R-:W4:Y:S02]  /*96b0*/  LDL.64 R44, [R1+0x2e0] ;  /* 0x0002e000012c7983 */ /* 0x000f240000100a00 */
[C---:B--2---:R-:W-:Y:S02]  /*96c0*/  IMAD.WIDE R32, R5.reuse, 0x2, R50 ;  /* 0x0000000205207825 */ /* 0x044fe400078e0232 */
[----:B------:R-:W2:Y:S04]  /*96d0*/  LDL.64 R50, [R1+0x2c0] ;  /* 0x0002c00001327983 */ /* 0x000ea80000100a00 */
[----:B------:R0:W2:Y:S04]  /*96e0*/  LDG.E.U16 R30, [R30.64] ;  /* 0x000000041e1e7981 */ /* 0x0000a8000c1e1500 */
[----:B------:R1:W2:Y:S01]  /*96f0*/  LDG.E.U16 R36, [R36.64] ;  /* 0x0000000424247981 */ /* 0x0002a2000c1e1500 */
[----:B------:R-:W-:-:S03]  /*9700*/  IMAD.WIDE R42, R5, 0x2, R42 ;  /* 0x00000002052a7825 */ /* 0x000fc600078e022a */
[----:B------:R1:W2:Y:S04]  /*9710*/  LDG.E.U16 R32, [R32.64] ;  /* 0x0000000420207981 */ /* 0x0002a8000c1e1500 */
[----:B0-----:R4:W2:Y:S04]  /*9720*/  LDG.E.U16 R31, [R34.64] ;  /* 0x00000004221f7981 */ /* 0x0018a8000c1e1500 */
[----:B-1----:R3:W2:Y:S04]  /*9730*/  LDG.E.U16 R37, [R38.64] ;  /* 0x0000000426257981 */ /* 0x0026a8000c1e1500 */
[----:B------:R0:W2:Y:S01]  /*9740*/  LDG.E.U16 R33, [R42.64] ;  /* 0x000000042a217981 */ /* 0x0000a2000c1e1500 */
[----:B---3--:R-:W-:-:S03]  /*9750*/  IMAD.WIDE R38, R5, 0x2, R54 ;  /* 0x0000000205267825 */ /* 0x008fc600078e0236 */
[----:B------:R-:W3:Y:S01]  /*9760*/  LDL.64 R54, [R1+0x290] ;  /* 0x0002900001367983 */ /* 0x000ee20000100a00 */
[----:B----4-:R-:W-:-:S03]  /*9770*/  IMAD.WIDE R34, R5, 0x2, R88 ;  /* 0x0000000205227825 */ /* 0x010fc600078e0258 */
[----:B------:R-:W4:Y:S01]  /*9780*/  LDL.64 R88, [R1+0x2a0] ;  /* 0x0002a00001587983 */ /* 0x000f220000100a00 */
[----:B------:R-:W-:-:S03]  /*9790*/  IMAD.WIDE R40, R5, 0x2, R40 ;  /* 0x0000000205287825 */ /* 0x000fc600078e0228 */
[----:B------:R1:W3:Y:S04]  /*97a0*/  LDG.E.U16 R34, [R34.64] ;  /* 0x0000000422227981 */ /* 0x0002e8000c1e1500 */
[----:B------:R0:W3:Y:S04]  /*97b0*/  LDG.E.U16 R38, [R38.64] ;  /* 0x0000000426267981 */ /* 0x0000e8000c1e1500 */
[----:B-1----:R1:W3:Y:S02]  /*97c0*/  LDG.E.U16 R35, [R40.64] ;  /* 0x0000000428237981 */ /* 0x0022e4000c1e1500 */
[----:B-1----:R-:W-:-:S02]  /*97d0*/  IMAD.WIDE R40, R5, 0x2, R100 ;  /* 0x0000000205287825 */ /* 0x002fc400078e0264 */
[----:B------:R-:W3:Y:S04]  /*97e0*/  LDL.64 R100, [R1+0x268] ;  /* 0x0002680001647983 */ /* 0x000ee80000100a00 */
[----:B------:R1:W3:Y:S01]  /*97f0*/  LDG.E.U16 R40, [R40.64] ;  /* 0x0000000428287981 */ /* 0x0002e2000c1e1500 */
[----:B------:R-:W-:-:S05]  /*9800*/  IMAD.WIDE R46, R5, 0x2, R46 ;  /* 0x00000002052e7825 */ /* 0x000fca00078e022e */
[----:B0-----:R0:W3:Y:S02]  /*9810*/  LDG.E.U16 R39, [R46.64] ;  /* 0x000000042e277981 */ /* 0x0010e4000c1e1500 */
[C---:B0-----:R-:W-:Y:S02]  /*9820*/  IMAD.WIDE R46, R5.reuse, 0x2, R90 ;  /* 0x00000002052e7825 */ /* 0x041fe400078e025a */
[----:B------:R-:W3:Y:S04]  /*9830*/  LDL.64 R90, [R1+0x260] ;  /* 0x00026000015a7983 */ /* 0x000ee80000100a00 */
[----:B------:R0:W3:Y:S01]  /*9840*/  LDG.E.U16 R46, [R46.64] ;  /* 0x000000042e2e7981 */ /* 0x0000e2000c1e1500 */
[----:B------:R-:W-:-:S05]  /*9850*/  IMAD.WIDE R48, R5, 0x2, R48 ;  /* 0x0000000205307825 */ /* 0x000fca00078e0230 */
[----:B0-----:R0:W3:Y:S02]  /*9860*/  LDG.E.U16 R47, [R48.64] ;  /* 0x00000004302f7981 */ /* 0x0010e4000c1e1500 */
[C---:B0-----:R-:W-:Y:S02]  /*9870*/  IMAD.WIDE R48, R5.reuse, 0x2, R98 ;  /* 0x0000000205307825 */ /* 0x041fe400078e0262 */
[----:B------:R-:W3:Y:S02]  /*9880*/  LDL.64 R98, [R1+0x250] ;  /* 0x0002500001627983 */ /* 0x000ee40000100a00 */
[C---:B------:R-:W-:Y:S02]  /*9890*/  IMAD.WIDE R44, R5.reuse, 0x2, R44 ;  /* 0x00000002052c7825 */ /* 0x040fe400078e022c */
[----:B------:R0:W3:Y:S04]  /*98a0*/  LDG.E.U16 R48, [R48.64] ;  /* 0x0000000430307981 */ /* 0x0000e8000c1e1500 */
[----:B-1----:R1:W3:Y:S01]  /*98b0*/  LDG.E.U16 R41, [R44.64] ;  /* 0x000000042c297981 */ /* 0x0022e2000c1e1500 */
[----:B--2---:R-:W-:-:S04]  /*98c0*/  IMAD.WIDE R50, R5, 0x2, R50 ;  /* 0x0000000205327825 */ /* 0x004fc800078e0232 */
[C---:B-1----:R-:W-:Y:S02]  /*98d0*/  IMAD.WIDE R44, R5.reuse, 0x2, R92 ;  /* 0x00000002052c7825 */ /* 0x042fe400078e025c */
[----:B------:R-:W2:Y:S02]  /*98e0*/  LDL.64 R92, [R1+0x270] ;  /* 0x00027000015c7983 */ /* 0x000ea40000100a00 */
[C---:B------:R-:W-:Y:S02]  /*98f0*/  IMAD.WIDE R42, R5.reuse, 0x2, R94 ;  /* 0x00000002052a7825 */ /* 0x040fe400078e025e */
[----:B------:R1:W2:Y:S02]  /*9900*/  LDG.E.U16 R44, [R44.64] ;  /* 0x000000042c2c7981 */ /* 0x0002a4000c1e1500 */
[C---:B------:R-:W-:Y:S02]  /*9910*/  IMAD.WIDE R52, R5.reuse, 0x2, R52 ;  /* 0x0000000205347825 */ /* 0x040fe400078e0234 */
[----:B------:R0:W2:Y:S04]  /*9920*/  LDG.E.U16 R42, [R42.64] ;  /* 0x000000042a2a7981 */ /* 0x0000a8000c1e1500 */
[----:B------:R-:W2:Y:S04]  /*9930*/  LDL.64 R94, [R1+0x280] ;  /* 0x00028000015e7983 */ /* 0x000ea80000100a00 */
[----:B-1----:R1:W2:Y:S04]  /*9940*/  LDG.E.U16 R45, [R50.64] ;  /* 0x00000004322d7981 */ /* 0x0022a8000c1e1500 */
[----:B0-----:R0:W2:Y:S01]  /*9950*/  LDG.E.U16 R43, [R52.64] ;  /* 0x00000004342b7981 */ /* 0x0010a2000c1e1500 */
[----:B-1----:R-:W-:-:S03]  /*9960*/  IMAD.WIDE R50, R5, 0x2, R96 ;  /* 0x0000000205327825 */ /* 0x002fc600078e0260 */
[----:B------:R-:W2:Y:S01]  /*9970*/  LDL.64 R96, [R1+0x240] ;  /* 0x0002400001607983 */ /* 0x000ea20000100a00 */
[----:B0-----:R-:W-:-:S03]  /*9980*/  IMAD.WIDE R52, R5, 0x2, R102 ;  /* 0x0000000205347825 */ /* 0x001fc600078e0266 */
[----:B------:R-:W2:Y:S04]  /*9990*/  LDL.64 R102, [R1+0x220] ;  /* 0x0002200001667983 */ /* 0x000ea80000100a00 */
[----:B------:R0:W2:Y:S04]  /*99a0*/  LDG.E.U16 R50, [R50.64] ;  /* 0x0000000432327981 */ /* 0x0000a8000c1e1500 */
[----:B------:R1:W2:Y:S01]  /*99b0*/  LDG.E.U16 R52, [R52.64] ;  /* 0x0000000434347981 */ /* 0x0002a2000c1e1500 */
[----:B----4-:R-:W-:-:S05]  /*99c0*/  IMAD.WIDE R88, R5, 0x2, R88 ;  /* 0x0000000205587825 */ /* 0x010fca00078e0258 */
[----:B------:R3:W4:Y:S02]  /*99d0*/  LDG.E.U16 R49, [R88.64] ;  /* 0x0000000458317981 */ /* 0x000724000c1e1500 */
[C---:B---3--:R-:W-:Y:S02]  /*99e0*/  IMAD.WIDE R88, R5.reuse, 0x2, R100 ;  /* 0x0000000205587825 */ /* 0x048fe400078e0264 */
[----:B------:R-:W3:Y:S04]  /*99f0*/  LDL.64 R100, [R1+0x210] ;  /* 0x0002100001647983 */ /* 0x000ee80000100a00 */
[----:B------:R1:W4:Y:S01]  /*9a00*/  LDG.E.U16 R88, [R88.64] ;  /* 0x0000000458587981 */ /* 0x000322000c1e1500 */
[----:B------:R-:W-:-:S05]  /*9a10*/  IMAD.WIDE R54, R5, 0x2, R54 ;  /* 0x0000000205367825 */ /* 0x000fca00078e0236 */
[----:B0-----:R0:W4:Y:S01]  /*9a20*/  LDG.E.U16 R51, [R54.64] ;  /* 0x0000000436337981 */ /* 0x001122000c1e1500 */
[----:B------:R-:W-:-:S05]  /*9a30*/  IMAD.WIDE R90, R5, 0x2, R90 ;  /* 0x00000002055a7825 */ /* 0x000fca00078e025a */
[----:B-1----:R1:W4:Y:S02]  /*9a40*/  LDG.E.U16 R89, [R90.64] ;  /* 0x000000045a597981 */ /* 0x002324000c1e1500 */
[C---:B-1----:R-:W-:Y:S02]  /*9a50*/  IMAD.WIDE R90, R5.reuse, 0x2, R116 ;  /* 0x00000002055a7825 */ /* 0x042fe400078e0274 */
[----:B------:R-:W4:Y:S02]  /*9a60*/  LDL.64 R116, [R1+0x1f8] ;  /* 0x0001f80001747983 */ /* 0x000f240000100a00 */
[C---:B0-----:R-:W-:Y:S02]  /*9a70*/  IMAD.WIDE R54, R5.reuse, 0x2, R108 ;  /* 0x0000000205367825 */ /* 0x041fe400078e026c */
[----:B------:R-:W4:Y:S04]  /*9a80*/  LDL.64 R108, [R1+0x200] ;  /* 0x00020000016c7983 */ /* 0x000f280000100a00 */
[----:B------:R0:W4:Y:S01]  /*9a90*/  LDG.E.U16 R90, [R90.64] ;  /* 0x000000045a5a7981 */ /* 0x000122000c1e1500 */
[----:B------:R-:W-:-:S03]  /*9aa0*/  IMAD.WIDE R98, R5, 0x2, R98 ;  /* 0x0000000205627825 */ /* 0x000fc600078e0262 */
[----:B------:R1:W4:Y:S04]  /*9ab0*/  LDG.E.U16 R54, [R54.64] ;  /* 0x0000000436367981 */ /* 0x000328000c1e1500 */
[----:B0-----:R0:W4:Y:S02]  /*9ac0*/  LDG.E.U16 R91, [R98.64] ;  /* 0x00000004625b7981 */ /* 0x001124000c1e1500 */
[C---:B0-----:R-:W-:Y:S02]  /*9ad0*/  IMAD.WIDE R98, R5.reuse, 0x2, R110 ;  /* 0x0000000205627825 */ /* 0x041fe400078e026e */
[----:B------:R-:W4:Y:S02]  /*9ae0*/  LDL.64 R110, [R1+0x1c0] ;  /* 0x0001c000016e7983 */ /* 0x000f240000100a00 */
[----:B--2---:R-:W-:-:S02]  /*9af0*/  IMAD.WIDE R92, R5, 0x2, R92 ;  /* 0x00000002055c7825 */ /* 0x004fc400078e025c */
[----:B------:R0:W2:Y:S04]  /*9b00*/  LDG.E.U16 R98, [R98.64] ;  /* 0x0000000462627981 */ /* 0x0000a8000c1e1500 */
[----:B-1----:R1:W2:Y:S02]  /*9b10*/  LDG.E.U16 R55, [R92.64] ;  /* 0x000000045c377981 */ /* 0x0022a4000c1e1500 */
[C---:B-1----:R-:W-:Y:S02]  /*9b20*/  IMAD.WIDE R92, R5.reuse, 0x2, R106 ;  /* 0x00000002055c7825 */ /* 0x042fe400078e026a */
[----:B------:R-:W2:Y:S04]  /*9b30*/  LDL.64 R106, [R1+0x1f0] ;  /* 0x0001f000016a7983 */ /* 0x000ea80000100a00 */
[----:B------:R1:W2:Y:S01]  /*9b40*/  LDG.E.U16 R92, [R92.64] ;  /* 0x000000045c5c7981 */ /* 0x0002a2000c1e1500 */
[----:B------:R-:W-:-:S05]  /*9b50*/  IMAD.WIDE R96, R5, 0x2, R96 ;  /* 0x0000000205607825 */ /* 0x000fca00078e0260 */
[----:B-1----:R1:W2:Y:S01]  /*9b60*/  LDG.E.U16 R93, [R96.64] ;  /* 0x00000004605d7981 */ /* 0x0022a2000c1e1500 */
[----:B------:R-:W-:-:S04]  /*9b70*/  IMAD.WIDE R102, R5, 0x2, R102 ;  /* 0x0000000205667825 */ /* 0x000fc800078e0266 */
[C---:B-1----:R-:W-:Y:S02]  /*9b80*/  IMAD.WIDE R96, R5.reuse, 0x2, R112 ;  /* 0x0000000205607825 */ /* 0x042fe400078e0270 */
[----:B------:R-:W2:Y:S04]  /*9b90*/  LDL.64 R112, [R1+0x1d0] ;  /* 0x0001d00001707983 */ /* 0x000ea80000100a00 */
[----:B------:R1:W2:Y:S04]  /*9ba0*/  LDG.E.U16 R96, [R96.64] ;  /* 0x0000000460607981 */ /* 0x0002a8000c1e1500 */
[----:B-1----:R4:W2:Y:S01]  /*9bb0*/  LDG.E.U16 R97, [R102.64] ;  /* 0x0000000466617981 */ /* 0x0028a2000c1e1500 */
[----:B---3--:R-:W-:-:S05]  /*9bc0*/  IMAD.WIDE R100, R5, 0x2, R100 ;  /* 0x0000000205647825 */ /* 0x008fca00078e0264 */
[----:B0-----:R0:W3:Y:S02]  /*9bd0*/  LDG.E.U16 R99, [R100.64] ;  /* 0x0000000464637981 */ /* 0x0010e4000c1e1500 */
[C---:B0-----:R-:W-:Y:S02]  /*9be0*/  IMAD.WIDE R100, R5.reuse, 0x2, R118 ;  /* 0x0000000205647825 */ /* 0x041fe400078e0276 */
[----:B------:R-:W3:Y:S04]  /*9bf0*/  LDL.64 R118, [R1+0x1b0] ;  /* 0x0001b00001767983 */ /* 0x000ee80000100a00 */
[----:B------:R0:W3:Y:S01]  /*9c00*/  LDG.E.U16 R100, [R100.64] ;  /* 0x0000000464647981 */ /* 0x0000e2000c1e1500 */
[----:B----4-:R-:W-:-:S03]  /*9c10*/  IMAD.WIDE R102, R5, 0x2, R116 ;  /* 0x0000000205667825 */ /* 0x010fc600078e0274 */
[----:B------:R-:W4:Y:S01]  /*9c20*/  LDL.64 R116, [R1+0x1a0] ;  /* 0x0001a00001747983 */ /* 0x000f220000100a00 */
[----:B------:R-:W-:-:S03]  /*9c30*/  IMAD.WIDE R108, R5, 0x2, R108 ;  /* 0x00000002056c7825 */ /* 0x000fc600078e026c */
[----:B------:R1:W4:Y:S04]  /*9c40*/  LDG.E.U16 R102, [R102.64] ;  /* 0x0000000466667981 */ /* 0x000328000c1e1500 */
[----:B0-----:R0:W4:Y:S02]  /*9c50*/  LDG.E.U16 R101, [R108.64] ;  /* 0x000000046c657981 */ /* 0x001124000c1e1500 */
[C---:B0-----:R-:W-:Y:S02]  /*9c60*/  IMAD.WIDE R108, R5.reuse, 0x2, R148 ;  /* 0x00000002056c7825 */ /* 0x041fe400078e0294 */
[----:B------:R-:W4:Y:S04]  /*9c70*/  LDL.64 R148, [R1+0x168] ;  /* 0x0001680001947983 */ /* 0x000f280000100a00 */
[----:B------:R0:W4:Y:S01]  /*9c80*/  LDG.E.U16 R108, [R108.64] ;  /* 0x000000046c6c7981 */ /* 0x000122000c1e1500 */
[----:B------:R-:W-:-:S05]  /*9c90*/  IMAD.WIDE R110, R5, 0x2, R110 ;  /* 0x00000002056e7825 */ /* 0x000fca00078e026e */
[----:B0-----:R0:W4:Y:S02]  /*9ca0*/  LDG.E.U16 R109, [R110.64] ;  /* 0x000000046e6d7981 */ /* 0x001124000c1e1500 */
[C---:B0-----:R-:W-:Y:S02]  /*9cb0*/  IMAD.WIDE R110, R5.reuse, 0x2, R120 ;  /* 0x00000002056e7825 */ /* 0x041fe400078e0278 */
[----:B------:R-:W4:Y:S02]  /*9cc0*/  LDL.64 R120, [R1+0x170] ;  /* 0x0001700001787983 */ /* 0x000f240000100a00 */
[C---:B--2---:R-:W-:Y:S02]  /*9cd0*/  IMAD.WIDE R106, R5.reuse, 0x2, R106 ;  /* 0x00000002056a7825 */ /* 0x044fe400078e026a */
[----:B------:R0:W4:Y:S04]  /*9ce0*/  LDG.E.U16 R110, [R110.64] ;  /* 0x000000046e6e7981 */ /* 0x000128000c1e1500 */
[----:B-1----:R1:W4:Y:S01]  /*9cf0*/  LDG.E.U16 R103, [R106.64] ;  /* 0x000000046a677981 */ /* 0x002322000c1e1500 */
[----:B------:R-:W-:-:S05]  /*9d00*/  IMAD.WIDE R94, R5, 0x2, R94 ;  /* 0x00000002055e7825 */ /* 0x000fca00078e025e */
[----:B------:R0:W4:Y:S01]  /*9d10*/  LDG.E.U16 R53, [R94.64] ;  /* 0x000000045e357981 */ /* 0x000122000c1e1500 */
[----:B-1----:R-:W-:-:S03]  /*9d20*/  IMAD.WIDE R106, R5, 0x2, R122 ;  /* 0x00000002056a7825 */ /* 0x002fc600078e027a */
[----:B------:R-:W4:Y:S04]  /*9d30*/  LDL.64 R122, [R1+0x180] ;  /* 0x00018000017a7983 */ /* 0x000f280000100a00 */
[----:B------:R1:W4:Y:S01]  /*9d40*/  LDG.E.U16 R106, [R106.64] ;  /* 0x000000046a6a7981 */ /* 0x000322000c1e1500 */
[----:B------:R-:W-:-:S04]  /*9d50*/  IMAD.WIDE R112, R5, 0x2, R112 ;  /* 0x0000000205707825 */ /* 0x000fc800078e0270 */
[C---:B0-----:R-:W-:Y:S01]  /*9d60*/  IMAD.WIDE R94, R5.reuse, 0x2, R114 ;  /* 0x00000002055e7825 */ /* 0x041fe200078e0272 */
[----:B-1----:R0:W4:Y:S03]  /*9d70*/  LDG.E.U16 R107, [R112.64] ;  /* 0x00000004706b7981 */ /* 0x002126000c1e1500 */
[C---:B------:R-:W-:Y:S01]  /*9d80*/  IMAD.WIDE R104, R5.reuse, 0x2, R104 ;  /* 0x0000000205687825 */ /* 0x040fe200078e0268 */
[----:B------:R-:W4:Y:S04]  /*9d90*/  LDL.64 R114, [R1+0x1e0] ;  /* 0x0001e00001727983 */ /* 0x000f280000100a00 */
[----:B------:R1:W4:Y:S01]  /*9da0*/  LDG.E.U16 R94, [R94.64] ;  /* 0x000000045e5e7981 */ /* 0x000322000c1e1500 */
[----:B0-----:R-:W-:-:S03]  /*9db0*/  IMAD.WIDE R112, R5, 0x2, R128 ;  /* 0x0000000205707825 */ /* 0x001fc600078e0280 */
[----:B------:R-:W4:Y:S04]  /*9dc0*/  LDL.64 R128, [R1+0x160] ;  /* 0x0001600001807983 */ /* 0x000f280000100a00 */
[----:B------:R0:W4:Y:S04]  /*9dd0*/  LDG.E.U16 R112, [R112.64] ;  /* 0x0000000470707981 */ /* 0x000128000c1e1500 */
[----:B-1----:R1:W4:Y:S02]  /*9de0*/  LDG.E.U16 R95, [R104.64] ;  /* 0x00000004685f7981 */ /* 0x002324000c1e1500 */
[----:B-1----:R-:W-:-:S02]  /*9df0*/  IMAD.WIDE R104, R5, 0x2, R124 ;  /* 0x0000000205687825 */ /* 0x002fc400078e027c */
[----:B------:R-:W4:Y:S04]  /*9e00*/  LDL.64 R124, [R1+0x190] ;  /* 0x00019000017c7983 */ /* 0x000f280000100a00 */
[----:B------:R1:W4:Y:S01]  /*9e10*/  LDG.E.U16 R104, [R104.64] ;  /* 0x0000000468687981 */ /* 0x000322000c1e1500 */
[----:B---3--:R-:W-:-:S05]  /*9e20*/  IMAD.WIDE R118, R5, 0x2, R118 ;  /* 0x0000000205767825 */ /* 0x008fca00078e0276 */
[----:B------:R3:W2:Y:S01]  /*9e30*/  LDG.E.U16 R111, [R118.64] ;  /* 0x00000004766f7981 */ /* 0x0006a2000c1e1500 */
[----:B----4-:R-:W-:-:S05]  /*9e40*/  IMAD.WIDE R116, R5, 0x2, R116 ;  /* 0x0000000205747825 */ /* 0x010fca00078e0274 */
[----:B0-----:R0:W3:Y:S02]  /*9e50*/  LDG.E.U16 R113, [R116.64] ;  /* 0x0000000474717981 */ /* 0x0010e4000c1e1500 */
[C---:B0-----:R-:W-:Y:S02]  /*9e60*/  IMAD.WIDE R116, R5.reuse, 0x2, R126 ;  /* 0x0000000205747825 */ /* 0x041fe400078e027e */
[----:B------:R-:W2:Y:S02]  /*9e70*/  LDL.64 R126, [R1+0x150] ;  /* 0x00015000017e7983 */ /* 0x000ea40000100a00 */
[C---:B---3--:R-:W-:Y:S02]  /*9e80*/  IMAD.WIDE R118, R5.reuse, 0x2, R150 ;  /* 0x0000000205767825 */ /* 0x048fe400078e0296 */
[----:B------:R0:W3:Y:S04]  /*9e90*/  LDG.E.U16 R116, [R116.64] ;  /* 0x0000000474747981 */ /* 0x0000e8000c1e1500 */
[----:B------:R0:W3:Y:S04]  /*9ea0*/  LDG.E.U16 R118, [R118.64] ;  /* 0x0000000476767981 */ /* 0x0000e8000c1e1500 */
[----:B------:R-:W3:Y:S01]  /*9eb0*/  LDL.64 R150, [R1+0x130] ;  /* 0x0001300001967983 */ /* 0x000ee20000100a00 */
[----:B------:R-:W-:-:S05]  /*9ec0*/  IMAD.WIDE R120, R5, 0x2, R120 ;  /* 0x0000000205787825 */ /* 0x000fca00078e0278 */
[----:B0-----:R0:W3:Y:S02]  /*9ed0*/  LDG.E.U16 R119, [R120.64] ;  /* 0x0000000478777981 */ /* 0x0010e4000c1e1500 */
[C---:B0-----:R-:W-:Y:S02]  /*9ee0*/  IMAD.WIDE R120, R5.reuse, 0x2, R148 ;  /* 0x0000000205787825 */ /* 0x041fe400078e0294 */
[----:B------:R-:W3:Y:S02]  /*9ef0*/  LDL.64 R148, [R1+0x120] ;  /* 0x0001200001947983 */ /* 0x000ee40000100a00 */
[C---:B------:R-:W-:Y:S02]  /*9f00*/  IMAD.WIDE R122, R5.reuse, 0x2, R122 ;  /* 0x00000002057a7825 */ /* 0x040fe400078e027a */
[----:B------:R0:W3:Y:S04]  /*9f10*/  LDG.E.U16 R120, [R120.64] ;  /* 0x0000000478787981 */ /* 0x0000e8000c1e1500 */
[----:B------:R0:W3:Y:S01]  /*9f20*/  LDG.E.U16 R117, [R122.64] ;  /* 0x000000047a757981 */ /* 0x0000e2000c1e1500 */
[----:B------:R-:W-:-:S04]  /*9f30*/  IMAD.WIDE R114, R5, 0x2, R114 ;  /* 0x0000000205727825 */ /* 0x000fc800078e0272 */
[C---:B0-----:R-:W-:Y:S01]  /*9f40*/  IMAD.WIDE R122, R5.reuse, 0x2, R228 ;  /* 0x00000002057a7825 */ /* 0x041fe200078e02e4 */
[----:B-1----:R0:W3:Y:S03]  /*9f50*/  LDG.E.U16 R105, [R114.64] ;  /* 0x0000000472697981 */ /* 0x0020e6000c1e1500 */
[C---:B------:R-:W-:Y:S01]  /*9f60*/  IMAD.WIDE R128, R5.reuse, 0x2, R128 ;  /* 0x0000000205807825 */ /* 0x040fe200078e0280 */
[----:B------:R-:W3:Y:S04]  /*9f70*/  LDL.64 R228, [R1+0x110] ;  /* 0x0001100001e47983 */ /* 0x000ee80000100a00 */
[----:B------:R1:W3:Y:S01]  /*9f80*/  LDG.E.U16 R122, [R122.64] ;  /* 0x000000047a7a7981 */ /* 0x0002e2000c1e1500 */
[----:B0-----:R-:W-:-:S03]  /*9f90*/  IMAD.WIDE R114, R5, 0x2, R152 ;  /* 0x0000000205727825 */ /* 0x001fc600078e0298 */
[----:B------:R-:W3:Y:S04]  /*9fa0*/  LDL.64 R152, [R1+0x140] ;  /* 0x0001400001987983 */ /* 0x000ee80000100a00 */
[----:B------:R0:W3:Y:S04]  /*9fb0*/  LDG.E.U16 R114, [R114.64] ;  /* 0x0000000472727981 */ /* 0x0000e8000c1e1500 */
[----:B------:R1:W3:Y:S01]  /*9fc0*/  LDG.E.U16 R121, [R128.64] ;  /* 0x0000000480797981 */ /* 0x0002e2000c1e1500 */
[----:B------:R-:W-:-:S05]  /*9fd0*/  IMAD.WIDE R124, R5, 0x2, R124 ;  /* 0x00000002057c7825 */ /* 0x000fca00078e027c */
[----:B0-----:R0:W3:Y:S02]  /*9fe0*/  LDG.E.U16 R115, [R124.64] ;  /* 0x000000047c737981 */ /* 0x0010e4000c1e1500 */
[C---:B0-----:R-:W-:Y:S02]  /*9ff0*/  IMAD.WIDE R124, R5.reuse, 0x2, R158 ;  /* 0x00000002057c7825 */ /* 0x041fe400078e029e */
[----:B------:R-:W3:Y:S02]  /*a000*/  LDL.64 R158, [R1+0x108] ;  /* 0x00010800019e7983 */ /* 0x000ee40000100a00 */
[C---:B-1----:R-:W-:Y:S02]  /*a010*/  IMAD.WIDE R128, R5.reuse, 0x2, R232 ;  /* 0x0000000205807825 */ /* 0x042fe400078e02e8 */
[----:B------:R-:W3:Y:S04]  /*a020*/  LDL.64 R232, [R1+0xf0] ;  /* 0x0000f00001e87983 */ /* 0x000ee80000100a00 */
[----:B------:R0:W3:Y:S04]  /*a030*/  LDG.E.U16 R128, [R128.64] ;  /* 0x0000000480807981 */ /* 0x0000e8000c1e1500 */
[----:B------:R1:W3:Y:S01]  /*a040*/  LDG.E.U16 R124, [R124.64] ;  /* 0x000000047c7c7981 */ /* 0x0002e2000c1e1500 */
[----:B--2---:R-:W-:-:S05]  /*a050*/  IMAD.WIDE R126, R5, 0x2, R126 ;  /* 0x00000002057e7825 */ /* 0x004fca00078e027e */
[----:B------:R2:W4:Y:S02]  /*a060*/  LDG.E.U16 R123, [R126.64] ;  /* 0x000000047e7b7981 */ /* 0x000524000c1e1500 */
[C---:B--2---:R-:W-:Y:S02]  /*a070*/  IMAD.WIDE R126, R5.reuse, 0x2, R154 ;  /* 0x00000002057e7825 */ /* 0x044fe400078e029a */
[----:B------:R-:W2:Y:S02]  /*a080*/  LDL.64 R154, [R1+0x100] ;  /* 0x00010000019a7983 */ /* 0x000ea40000100a00 */
[C---:B---3--:R-:W-:Y:S02]  /*a090*/  IMAD.WIDE R150, R5.reuse, 0x2, R150 ;  /* 0x0000000205967825 */ /* 0x048fe400078e0296 */
[----:B------:R3:W4:Y:S04]  /*a0a0*/  LDG.E.U16 R126, [R126.64] ;  /* 0x000000047e7e7981 */ /* 0x000728000c1e1500 */
[----:B---3--:R3:W4:Y:S01]  /*a0b0*/  LDG.E.U16 R127, [R150.64] ;  /* 0x00000004967f7981 */ /* 0x008722000c1e1500 */
[----:B------:R-:W-:-:S05]  /*a0c0*/  IMAD.WIDE R148, R5, 0x2, R148 ;  /* 0x0000000205947825 */ /* 0x000fca00078e0294 */
[----:B0-----:R0:W4:Y:S02]  /*a0d0*/  LDG.E.U16 R129, [R148.64] ;  /* 0x0000000494817981 */ /* 0x001124000c1e1500 */
[C---:B0-----:R-:W-:Y:S02]  /*a0e0*/  IMAD.WIDE R148, R5.reuse, 0x2, R236 ;  /* 0x0000000205947825 */ /* 0x041fe400078e02ec */
[----:B------:R-:W4:Y:S02]  /*a0f0*/  LDL.64 R236, [R1+0xd8] ;  /* 0x0000d80001ec7983 */ /* 0x000f240000100a00 */
[----:B------:R-:W-:-:S05]  /*a100*/  IMAD.WIDE R152, R5, 0x2, R152 ;  /* 0x0000000205987825 */ /* 0x000fca00078e0298 */
[----:B-1----:R0:W4:Y:S02]  /*a110*/  LDG.E.U16 R125, [R152.64] ;  /* 0x00000004987d7981 */ /* 0x002124000c1e1500 */
[C---:B0-----:R-:W-:Y:S02]  /*a120*/  IMAD.WIDE R152, R5.reuse, 0x2, R158 ;  /* 0x0000000205987825 */ /* 0x041fe400078e029e */
[----:B------:R0:W4:Y:S02]  /*a130*/  LDG.E.U16 R158, [R148.64] ;  /* 0x00000004949e7981 */ /* 0x000124000c1e1500 */
[C---:B---3--:R-:W-:Y:S02]  /*a140*/  IMAD.WIDE R150, R5.reuse, 0x2, R228 ;  /* 0x0000000205967825 */ /* 0x048fe400078e02e4 */
[----:B------:R-:W3:Y:S04]  /*a150*/  LDL.64 R228, [R1+0xd0] ;  /* 0x0000d00001e47983 */ /* 0x000ee80000100a00 */
[----:B------:R1:W3:Y:S01]  /*a160*/  LDG.E.U16 R159, [R150.64] ;  /* 0x00000004969f7981 */ /* 0x0002e2000c1e1500 */
[----:B0-----:R-:W-:-:S03]  /*a170*/  IMAD.WIDE R148, R5, 0x2, R240 ;  /* 0x0000000205947825 */ /* 0x001fc600078e02f0 */
[----:B------:R-:W3:Y:S04]  /*a180*/  LDL.64 R240, [R1+0xb8] ;  /* 0x0000b80001f07983 */ /* 0x000ee80000100a00 */
[----:B------:R0:W3:Y:S01]  /*a190*/  LDG.E.U16 R162, [R152.64] ;  /* 0x0000000498a27981 */ /* 0x0000e2000c1e1500 */
[----:B-1----:R-:W-:-:S03]  /*a1a0*/  IMAD.WIDE R150, R5, 0x2, R232 ;  /* 0x0000000205967825 */ /* 0x002fc600078e02e8 */
[----:B------:R-:W3:Y:S04]  /*a1b0*/  LDL.64 R232, [R1+0xb0] ;  /* 0x0000b00001e87983 */ /* 0x000ee80000100a00 */
[----:B------:R4:W3:Y:S01]  /*a1c0*/  LDG.E.U16 R166, [R150.64] ;  /* 0x0000000496a67981 */ /* 0x0008e2000c1e1500 */
[----:B--2---:R-:W-:-:S06]  /*a1d0*/  IMAD.WIDE R154, R5, 0x2, R154 ;  /* 0x00000002059a7825 */ /* 0x004fcc00078e029a */
[----:B------:R1:W2:Y:S04]  /*a1e0*/  LDG.E.U16 R154, [R154.64] ;  /* 0x000000049a9a7981 */ /* 0x0002a8000c1e1500 */
[----:B-1----:R1:W2:Y:S02]  /*a1f0*/  LDG.E.U16 R155, [R148.64] ;  /* 0x00000004949b7981 */ /* 0x0022a4000c1e1500 */
[C---:B-1----:R-:W-:Y:S02]  /*a200*/  IMAD.WIDE R148, R5.reuse, 0x2, R244 ;  /* 0x0000000205947825 */ /* 0x042fe400078e02f4 */
[----:B------:R-:W2:Y:S04]  /*a210*/  LDL.64 R244, [R1+0x78] ;  /* 0x0000780001f47983 */ /* 0x000ea80000100a00 */
[----:B------:R1:W2:Y:S04]  /*a220*/  LDG.E.U16 R170, [R148.64] ;  /* 0x0000000494aa7981 */ /* 0x0002a8000c1e1500 */
[----:B-1----:R-:W2:Y:S01]  /*a230*/  LDL.64 R148, [R1+0xc8] ;  /* 0x0000c80001947983 */ /* 0x002ea20000100a00 */
[----:B----4-:R-:W-:-:S03]  /*a240*/  IMAD.WIDE R150, R5, 0x2, R236 ;  /* 0x0000000205967825 */ /* 0x010fc600078e02ec */
[----:B------:R-:W4:Y:S01]  /*a250*/  LDL.64 R236, [R1+0x98] ;  /* 0x0000980001ec7983 */ /* 0x000f220000100a00 */
[----:B0-----:R-:W-:-:S03]  /*a260*/  IMAD.WIDE R152, R5, 0x2, R248 ;  /* 0x0000000205987825 */ /* 0x001fc600078e02f8 */
[----:B------:R-:W4:Y:S04]  /*a270*/  LDL.64 R248, [R1+0xa0] ;  /* 0x0000a00001f87983 */ /* 0x000f280000100a00 */
[----:B------:R3:W4:Y:S04]  /*a280*/  LDG.E.U16 R168, [R152.64] ;  /* 0x0000000498a87981 */ /* 0x000728000c1e1500 */
[----:B------:R0:W4:Y:S01]  /*a290*/  LDG.E.U16 R172, [R150.64] ;  /* 0x0000000496ac7981 */ /* 0x000122000c1e1500 */
[----:B---3--:R-:W-:-:S03]  /*a2a0*/  IMAD.WIDE R152, R5, 0x2, R228 ;  /* 0x0000000205987825 */ /* 0x008fc600078e02e4 */
        /* <DEDUP_REMOVED lines=8> */
[----:B--2---:R-:W-:-:S05]  /*a330*/  IMAD.WIDE R148, R5, 0x2, R148 ;  /* 0x0000000205947825 */ /* 0x004fca00078e0294 */
[----:B------:R1:W2:Y:S04]  /*a340*/  LDG.E.U16 R176, [R148.64] ;  /* 0x0000000494b07981 */ /* 0x0002a8000c1e1500 */
[----:B-1----:R-:W2:Y:S01]  /*a350*/  LDL.64 R148, [R1+0xa8] ;  /* 0x0000a80001947983 */ /* 0x002ea20000100a00 */
[----:B----4-:R-:W-:-:S03]  /*a360*/  IMAD.WIDE R152, R5, 0x2, R236 ;  /* 0x0000000205987825 */ /* 0x010fc600078e02ec */
[----:B------:R-:W4:Y:S01]  /*a370*/  LDL.64 R236, [R1+0x30] ;  /* 0x0000300001ec7983 */ /* 0x000f220000100a00 */
[----:B0-----:R-:W-:-:S03]  /*a380*/  IMAD.WIDE R150, R5, 0x2, R248 ;  /* 0x0000000205967825 */ /* 0x001fc600078e02f8 */
[----:B------:R0:W4:Y:S04]  /*a390*/  LDG.E.U16 R186, [R152.64] ;  /* 0x0000000498ba7981 */ /* 0x000128000c1e1500 */
[----:B------:R3:W4:Y:S04]  /*a3a0*/  LDG.E.U16 R184, [R150.64] ;  /* 0x0000000496b87981 */ /* 0x000728000c1e1500 */
[----:B------:R-:W4:Y:S01]  /*a3b0*/  LDL.64 R248, [R1+0x88] ;  /* 0x0000880001f87983 */ /* 0x000f220000100a00 */
[----:B---3--:R-:W-:-:S03]  /*a3c0*/  IMAD.WIDE R150, R5, 0x2, R228 ;  /* 0x0000000205967825 */ /* 0x008fc600078e02e4 */
[----:B------:R-:W3:Y:S01]  /*a3d0*/  LDL.64 R228, [R1+0x28] ;  /* 0x0000280001e47983 */ /* 0x000ee20000100a00 */
[----:B--2---:R-:W-:-:S03]  /*a3e0*/  IMAD.WIDE R148, R5, 0x2, R148 ;  /* 0x0000000205947825 */ /* 0x004fc600078e0294 */
[----:B------:R1:W2:Y:S04]  /*a3f0*/  LDG.E.U16 R190, [R150.64] ;  /* 0x0000000496be7981 */ /* 0x0002a8000c1e1500 */
[----:B------:R0:W2:Y:S02]  /*a400*/  LDG.E.U16 R182, [R148.64] ;  /* 0x0000000494b67981 */ /* 0x0000a4000c1e1500 */
[C---:B0-----:R-:W-:Y:S02]  /*a410*/  IMAD.WIDE R148, R5.reuse, 0x2, R244 ;  /* 0x0000000205947825 */ /* 0x041fe400078e02f4 */
[----:B------:R-:W2:Y:S04]  /*a420*/  LDL.64 R244, [R1+0x90] ;  /* 0x0000900001f47983 */ /* 0x000ea80000100a00 */
[----:B------:R0:W2:Y:S02]  /*a430*/  LDG.E.U16 R188, [R148.64] ;  /* 0x0000000494bc7981 */ /* 0x0000a4000c1e1500 */
[----:B0-----:R-:W-:-:S02]  /*a440*/  IMAD.WIDE R148, R5, 0x2, R240 ;  /* 0x0000000205947825 */ /* 0x001fc400078e02f0 */
[----:B------:R-:W2:Y:S04]  /*a450*/  LDL.64 R240, [R1+0x60] ;  /* 0x0000600001f07983 */ /* 0x000ea80000100a00 */
[----:B------:R4:W2:Y:S02]  /*a460*/  LDG.E.U16 R196, [R148.64] ;  /* 0x0000000494c47981 */ /* 0x0008a4000c1e1500 */
[C---:B----4-:R-:W-:Y:S02]  /*a470*/  IMAD.WIDE R148, R5.reuse, 0x2, R236 ;  /* 0x0000000205947825 */ /* 0x050fe400078e02ec */
[----:B------:R-:W4:Y:S04]  /*a480*/  LDL.64 R236, [R1+0x20] ;  /* 0x0000200001ec7983 */ /* 0x000f280000100a00 */
[----:B------:R3:W4:Y:S01]  /*a490*/  LDG.E.U16 R200, [R148.64] ;  /* 0x0000000494c87981 */ /* 0x000722000c1e1500 */
[----:B------:R-:W-:-:S04]  /*a4a0*/  IMAD.WIDE R152, R5, 0x2, R250 ;  /* 0x0000000205987825 */ /* 0x000fc800078e02fa */
[C---:B-1----:R-:W-:Y:S01]  /*a4b0*/  IMAD.WIDE R150, R5.reuse, 0x2, R156 ;  /* 0x0000000205967825 */ /* 0x042fe200078e029c */
[----:B------:R0:W4:Y:S03]  /*a4c0*/  LDG.E.U16 R192, [R152.64] ;  /* 0x0000000498c07981 */ /* 0x000126000c1e1500 */
[C---:B---3--:R-:W-:Y:S01]  /*a4d0*/  IMAD.WIDE R148, R5.reuse, 0x2, R228 ;  /* 0x0000000205947825 */ /* 0x048fe200078e02e4 */
[----:B------:R1:W3:Y:S04]  /*a4e0*/  LDG.E.U16 R194, [R150.64] ;  /* 0x0000000496c27981 */ /* 0x0002e8000c1e1500 */
[----:B------:R-:W3:Y:S04]  /*a4f0*/  LDL.64 R228, [R1+0x18] ;  /* 0x0000180001e47983 */ /* 0x000ee80000100a00 */
[----:B------:R2:W3:Y:S01]  /*a500*/  LDG.E.U16 R206, [R148.64] ;  /* 0x0000000494ce7981 */ /* 0x0004e2000c1e1500 */
[----:B0-----:R-:W-:-:S03]  /*a510*/  IMAD.WIDE R152, R5, 0x2, R232 ;  /* 0x0000000205987825 */ /* 0x001fc600078e02e8 */
[----:B------:R-:W3:Y:S01]  /*a520*/  LDL.64 R232, [R1+0x58] ;  /* 0x0000580001e87983 */ /* 0x000ee20000100a00 */
[----:B-1----:R-:W-:-:S03]  /*a530*/  IMAD.WIDE R150, R5, 0x2, R246 ;  /* 0x0000000205967825 */ /* 0x002fc600078e02f6 */
[----:B------:R0:W3:Y:S04]  /*a540*/  LDG.E.U16 R198, [R152.64] ;  /* 0x0000000498c67981 */ /* 0x0000e8000c1e1500 */
[----:B------:R1:W3:Y:S02]  /*a550*/  LDG.E.U16 R202, [R150.64] ;  /* 0x0000000496ca7981 */ /* 0x0002e4000c1e1500 */
[----:B-1----:R-:W-:-:S05]  /*a560*/  IMAD.WIDE R150, R5, 0x2, R242 ;  /* 0x0000000205967825 */ /* 0x002fca00078e02f2 */
[----:B------:R1:W3:Y:S01]  /*a570*/  LDG.E.U16 R208, [R150.64] ;  /* 0x0000000496d07981 */ /* 0x0002e2000c1e1500 */
[----:B--2---:R-:W-:-:S03]  /*a580*/  IMAD.WIDE R148, R5, 0x2, R244 ;  /* 0x0000000205947825 */ /* 0x004fc600078e02f4 */
[----:B------:R-:W2:Y:S04]  /*a590*/  LDL.64 R244, [R1+0x8] ;  /* 0x0000080001f47983 */ /* 0x000ea80000100a00 */
[----:B------:R4:W2:Y:S01]  /*a5a0*/  LDG.E.U16 R212, [R148.64] ;  /* 0x0000000494d47981 */ /* 0x0008a2000c1e1500 */
[----:B-1----:R-:W-:-:S03]  /*a5b0*/  IMAD.WIDE R150, R5, 0x2, R240 ;  /* 0x0000000205967825 */ /* 0x002fc600078e02f0 */
[----:B------:R-:W2:Y:S01]  /*a5c0*/  LDL.64 R240, [R1+0x50] ;  /* 0x0000500001f07983 */ /* 0x000ea20000100a00 */
[----:B0-----:R-:W-:-:S03]  /*a5d0*/  IMAD.WIDE R152, R5, 0x2, R134 ;  /* 0x0000000205987825 */ /* 0x001fc600078e0286 */
[----:B------:R0:W2:Y:S04]  /*a5e0*/  LDG.E.U16 R214, [R150.64] ;  /* 0x0000000496d67981 */ /* 0x0000a8000c1e1500 */
[----:B------:R1:W2:Y:S01]  /*a5f0*/  LDG.E.U16 R204, [R152.64] ;  /* 0x0000000498cc7981 */ /* 0x0002a2000c1e1500 */
[----:B----4-:R-:W-:-:S03]  /*a600*/  IMAD.WIDE R148, R5, 0x2, R236 ;  /* 0x0000000205947825 */ /* 0x010fc600078e02ec */
[----:B------:R-:W4:Y:S04]  /*a610*/  LDL.64 R236, [R1+0x10] ;  /* 0x0000100001ec7983 */ /* 0x000f280000100a00 */
[----:B------:R3:W4:Y:S01]  /*a620*/  LDG.E.U16 R218, [R148.64] ;  /* 0x0000000494da7981 */ /* 0x000722000c1e1500 */
[----:B-1----:R-:W-:-:S05]  /*a630*/  IMAD.WIDE R152, R5, 0x2, R136 ;  /* 0x0000000205987825 */ /* 0x002fca00078e0288 */
[----:B------:R1:W4:Y:S01]  /*a640*/  LDG.E.U16 R210, [R152.64] ;  /* 0x0000000498d27981 */ /* 0x000322000c1e1500 */
[----:B---3--:R-:W-:-:S05]  /*a650*/  IMAD.WIDE R148, R5, 0x2, R228 ;  /* 0x0000000205947825 */ /* 0x008fca00078e02e4 */
[----:B------:R3:W4:Y:S01]  /*a660*/  LDG.E.U16 R224, [R148.64] ;  /* 0x0000000494e07981 */ /* 0x000722000c1e1500 */
[----:B0-----:R-:W-:-:S04]  /*a670*/  IMAD.WIDE R150, R5, 0x2, R238 ;  /* 0x0000000205967825 */ /* 0x001fc800078e02ee */
[C---:B-1----:R-:W-:Y:S01]  /*a680*/  IMAD.WIDE R152, R5.reuse, 0x2, R232 ;  /* 0x0000000205987825 */ /* 0x042fe200078e02e8 */
[----:B------:R0:W4:Y:S03]  /*a690*/  LDG.E.U16 R220, [R150.64] ;  /* 0x0000000496dc7981 */ /* 0x000126000c1e1500 */
[C---:B---3--:R-:W-:Y:S01]  /*a6a0*/  IMAD.WIDE R148, R5.reuse, 0x2, R248 ;  /* 0x0000000205947825 */ /* 0x048fe200078e02f8 */
[----:B------:R-:W3:Y:S04]  /*a6b0*/  LDL.64 R232, [R1+0x48] ;  /* 0x0000480001e87983 */ /* 0x000ee80000100a00 */
[----:B------:R4:W3:Y:S01]  /*a6c0*/  LDG.E.U16 R229, [R148.64] ;  /* 0x0000000494e57981 */ /* 0x0008e2000c1e1500 */
[----:B0-----:R-:W-:-:S03]  /*a6d0*/  IMAD.WIDE R150, R5, 0x2, R234 ;  /* 0x0000000205967825 */ /* 0x001fc600078e02ea */
[----:B------:R-:W3:Y:S04]  /*a6e0*/  LDL.64 R248, [R1+0x40] ;  /* 0x0000400001f87983 */ /* 0x000ee80000100a00 */
[----:B------:R2:W3:Y:S04]  /*a6f0*/  LDG.E.U16 R226, [R150.64] ;  /* 0x0000000496e27981 */ /* 0x0004e8000c1e1500 */
[----:B------:R0:W3:Y:S01]  /*a700*/  LDG.E.U16 R216, [R152.64] ;  /* 0x0000000498d87981 */ /* 0x0000e2000c1e1500 */
[----:B--2---:R-:W-:-:S04]  /*a710*/  IMAD.WIDE R150, R5, 0x2, R240 ;  /* 0x0000000205967825 */ /* 0x004fc800078e02f0 */
[----:B----4-:R-:W-:-:S05]  /*a720*/  IMAD.WIDE R148, R5, 0x2, R236 ;  /* 0x0000000205947825 */ /* 0x010fca00078e02ec */
[----:B------:R1:W2:Y:S02]  /*a730*/  LDG.E.U16 R236, [R148.64] ;  /* 0x0000000494ec7981 */ /* 0x0002a4000c1e1500 */
[----:B-1----:R-:W-:-:S05]  /*a740*/  IMAD.WIDE R148, R5, 0x2, R244 ;  /* 0x0000000205947825 */ /* 0x002fca00078e02f4 */
[----:B------:R1:W4:Y:S04]  /*a750*/  LDG.E.U16 R241, [R148.64] ;  /* 0x0000000494f17981 */ /* 0x000328000c1e1500 */
[----:B-1----:R-:W2:Y:S01]  /*a760*/  LDL.64 R148, [R1+0xc0] ;  /* 0x0000c00001947983 */ /* 0x002ea20000100a00 */
[----:B0-----:R-:W-:-:S05]  /*a770*/  IMAD.WIDE R152, R5, 0x2, R138 ;  /* 0x0000000205987825 */ /* 0x001fca00078e028a */
[----:B------:R0:W4:Y:S02]  /*a780*/  LDG.E.U16 R222, [R152.64] ;  /* 0x0000000498de7981 */ /* 0x000124000c1e1500 */
[----:B0-----:R-:W-:-:S05]  /*a790*/  IMAD.WIDE R152, R5, 0x2, R140 ;  /* 0x0000000205987825 */ /* 0x001fca00078e028c */
[----:B------:R3:W4:Y:S02]  /*a7a0*/  LDG.E.U16 R228, [R152.64] ;  /* 0x0000000498e47981 */ /* 0x000724000c1e1500 */
[C---:B---3--:R-:W-:Y:S02]  /*a7b0*/  IMAD.WIDE R152, R5.reuse, 0x2, R232 ;  /* 0x0000000205987825 */ /* 0x048fe400078e02e8 */
[----:B------:R0:W3:Y:S04]  /*a7c0*/  LDG.E.U16 R232, [R150.64] ;  /* 0x0000000496e87981 */ /* 0x0000e8000c1e1500 */
[----:B------:R1:W3:Y:S01]  /*a7d0*/  LDG.E.U16 R233, [R152.64] ;  /* 0x0000000498e97981 */ /* 0x0002e2000c1e1500 */
[----:B0-----:R-:W-:-:S04]  /*a7e0*/  IMAD.WIDE R150, R5, 0x2, R230 ;  /* 0x0000000205967825 */ /* 0x001fc800078e02e6 */
[C---:B-1----:R-:W-:Y:S01]  /*a7f0*/  IMAD.WIDE R152, R5.reuse, 0x2, R142 ;  /* 0x0000000205987825 */ /* 0x042fe200078e028e */
[----:B------:R0:W3:Y:S04]  /*a800*/  LDG.E.U16 R237, [R150.64] ;  /* 0x0000000496ed7981 */ /* 0x0000e8000c1e1500 */
[----:B------:R1:W3:Y:S01]  /*a810*/  LDG.E.U16 R240, [R152.64] ;  /* 0x0000000498f07981 */ /* 0x0002e2000c1e1500 */
[----:B0-----:R-:W-:-:S04]  /*a820*/  IMAD.WIDE R150, R5, 0x2, R164 ;  /* 0x0000000205967825 */ /* 0x001fc800078e02a4 */
[C---:B-1----:R-:W-:Y:S01]  /*a830*/  IMAD.WIDE R152, R5.reuse, 0x2, R144 ;  /* 0x0000000205987825 */ /* 0x042fe200078e0290 */
[----:B------:R0:W3:Y:S04]  /*a840*/  LDG.E.U16 R244, [R150.64] ;  /* 0x0000000496f47981 */ /* 0x0000e8000c1e1500 */
[----:B------:R1:W3:Y:S04]  /*a850*/  LDG.E.U16 R245, [R152.64] ;  /* 0x0000000498f57981 */ /* 0x0002e8000c1e1500 */
[----:B0-----:R-:W3:Y:S01]  /*a860*/  LDL.64 R150, [R1+0x80] ;  /* 0x0000800001967983 */ /* 0x001ee20000100a00 */
[----:B-1----:R-:W-:-:S05]  /*a870*/  IMAD.WIDE R152, R5, 0x2, R248 ;  /* 0x0000000205987825 */ /* 0x002fca00078e02f8 */
[----:B------:R0:W4:Y:S01]  /*a880*/  LDG.E.U16 R252, [R152.64] ;  /* 0x0000000498fc7981 */ /* 0x000122000c1e1500 */
[----:B--2---:R-:W-:-:S05]  /*a890*/  IMAD.WIDE R148, R5, 0x2, R148 ;  /* 0x0000000205947825 */ /* 0x004fca00078e0294 */
[----:B------:R1:W2:Y:S04]  /*a8a0*/  LDG.E.U16 R248, [R148.64] ;  /* 0x0000000494f87981 */ /* 0x0002a8000c1e1500 */
[----:B-1----:R-:W2:Y:S01]  /*a8b0*/  LDL.64 R148, [R1] ;  /* 0x0000000001947983 */ /* 0x002ea20000100a00 */
[----:B0-----:R-:W-:-:S06]  /*a8c0*/  IMAD.WIDE R152, R5, 0x2, R146 ;  /* 0x0000000205987825 */ /* 0x001fcc00078e0292 */
[----:B------:R0:W4:Y:S01]  /*a8d0*/  LDG.E.U16 R152, [R152.64] ;  /* 0x0000000498987981 */ /* 0x000122000c1e1500 */
[----:B---3--:R-:W-:-:S05]  /*a8e0*/  IMAD.WIDE R150, R5, 0x2, R150 ;  /* 0x0000000205967825 */ /* 0x008fca00078e0296 */
[----:B------:R1:W3:Y:S02]  /*a8f0*/  LDG.E.U16 R249, [R150.64] ;  /* 0x0000000496f97981 */ /* 0x0002e4000c1e1500 */
[----:B-1----:R-:W-:-:S06]  /*a900*/  IMAD.WIDE R150, R5, 0x2, R160 ;  /* 0x0000000205967825 */ /* 0x002fcc00078e02a0 */
[----:B------:R1:W3:Y:S01]  /*a910*/  LDG.E.U16 R150, [R150.64] ;  /* 0x0000000496967981 */ /* 0x0002e2000c1e1500 */
[----:B------:R-:W-:-:S04]  /*a920*/  FADD R7, -R19, R7 ;  /* 0x0000000713077221 */ /* 0x000fc80000000100 */
[----:B------:R-:W-:-:S06]  /*a930*/  FMUL R7, R7, 1.4426950216293334961 ;  /* 0x3fb8aa3b07077820 */ /* 0x000fcc0000400000 */
[----:B------:R-:W0:Y:S01]  /*a940*/  MUFU.EX2 R7, R7 ;  /* 0x0000000700077308 */ /* 0x000e220000000800 */
[----:B------:R-:W-:Y:S02]  /*a950*/  F2FP.PACK_AB R225, R225, R227 ;  /* 0x000000e3e1e1723e */ /* 0x000fe400000000ff */
[----:B------:R-:W-:Y:S01]  /*a960*/  LOP3.LUT R227, R8, 0x10, RZ, 0x3c, !PT ;  /* 0x0000001008e37812 */ /* 0x000fe200078e3cff */
[----:B--2---:R-:W-:-:S06]  /*a970*/  IMAD.WIDE R148, R5, 0x2, R148 ;  /* 0x0000000205947825 */ /* 0x004fcc00078e0294 */
[----:B------:R2:W3:Y:S04]  /*a980*/  LDG.E.U16 R148, [R148.64] ;  /* 0x0000000494947981 */ /* 0x0004e8000c1e1500 */
[----:B--2---:R-:W1:Y:S02]  /*a990*/  S2R R149, SR_TID.X ;  /* 0x0000000000957919 */ /* 0x004e640000002100 */
[----:B-1----:R-:W-:-:S05]  /*a9a0*/  LOP3.LUT R151, R149, 0x1c, RZ, 0xc0, !PT ;  /* 0x0000001c95977812 */ /* 0x002fca00078ec0ff */
[----:B------:R-:W1:Y:S04]  /*a9b0*/  LDS R149, [R151.X4] ;  /* 0x0000000097957984 */ /* 0x000e680000004800 */
[----:B0-----:R-:W-:Y:S01]  /*a9c0*/  LDS R153, [R151.X4+0x80] ;  /* 0x0000800097997984 */ /* 0x001fe20000004800 */
[----:B-1----:R-:W-:-:S03]  /*a9d0*/  FFMA R20, R7, R20, R149 ;  /* 0x0000001407147223 */ /* 0x002fc60000000095 */
[----:B------:R-:W-:Y:S04]  /*a9e0*/  LDS R149, [R151.X4+0x100] ;  /* 0x0001000097957984 */ /* 0x000fe80000004800 */
[----:B------:R-:W-:Y:S04]  /*a9f0*/  LDS R151, [R151.X4+0x180] ;  /* 0x0001800097977984 */ /* 0x000fe80000004800 */
[----:B------:R-:W-:Y:S01]  /*aa00*/  BAR.SYNC.DEFER_BLOCKING 0x0 ;  /* 0x0000000000007b1d */ /* 0x000fe20000010000 */
[----:B------:R-:W-:Y:S02]  /*aa10*/  F2FP.PACK_AB R217, R217, R219 ;  /* 0x000000dbd9d9723e */ /* 0x000fe400000000ff */
        /* <DEDUP_REMOVED lines=66> */
[----:B----4-:R0:W-:Y:S04]  /*ae40*/  STS.U16 [R227+0x7b00], R222 ;  /* 0x007b00dee3007388 */ /* 0x0101e80000000400 */
        /* <DEDUP_REMOVED lines=37> */
[----:B------:R1:W-:Y:S04]  /*b0a0*/  STS.U16 [R219+0x1e00], R52 ;  /* 0x001e0034db007388 */ /* 0x0003e80000000400 */
        /* <DEDUP_REMOVED lines=21> */
[----:B------:R-:W-:-:S03]  /*b200*/  F2FP.PACK_AB R209, R209, R211 ;  /* 0x000000d3d1d1723e */ /* 0x000fc600000000ff */
[----:B------:R-:W-:Y:S01]  /*b210*/  STS.U16 [R227+0x4700], R125 ;  /* 0x0047007de3007388 */ /* 0x000fe20000000400 */
[----:B------:R-:W-:-:S03]  /*b220*/  F2FP.PACK_AB R221, R221, R223 ;  /* 0x000000dfdddd723e */ /* 0x000fc600000000ff */
[----:B------:R-:W-:Y:S01]  /*b230*/  STS.U16 [R227+0x4f00], R154 ;  /* 0x004f009ae3007388 */ /* 0x000fe20000000400 */
[----:B------:R-:W-:Y:S02]  /*b240*/  F2FP.PACK_AB R205, R205, R207 ;  /* 0x000000cfcdcd723e */ /* 0x000fe400000000ff */
[----:B------:R-:W-:Y:S01]  /*b250*/  F2FP.PACK_AB R193, R193, R195 ;  /* 0x000000c3c1c1723e */ /* 0x000fe200000000ff */
[----:B------:R-:W-:Y:S01]  /*b260*/  STS.U16 [R227+0x5700], R248 ;  /* 0x005700f8e3007388 */ /* 0x000fe20000000400 */
[----:B------:R-:W-:Y:S02]  /*b270*/  F2FP.PACK_AB R177, R177, R179 ;  /* 0x000000b3b1b1723e */ /* 0x000fe400000000ff */
[----:B------:R-:W-:Y:S01]  /*b280*/  F2FP.PACK_AB R189, R189, R191 ;  /* 0x000000bfbdbd723e */ /* 0x000fe200000000ff */
[----:B---3--:R-:W-:Y:S01]  /*b290*/  STS.U16 [R227+0x5f00], R249 ;  /* 0x005f00f9e3007388 */ /* 0x008fe20000000400 */
[----:B------:R-:W-:Y:S02]  /*b2a0*/  F2FP.PACK_AB R173, R173, R175 ;  /* 0x000000afadad723e */ /* 0x000fe400000000ff */
[----:B------:R-:W-:Y:S01]  /*b2b0*/  LOP3.LUT R22, R9, 0x40, RZ, 0x3c, !PT ;  /* 0x0000004009167812 */ /* 0x000fe200078e3cff */
[----:B------:R-:W-:Y:S01]  /*b2c0*/  STS.U16 [R227+0x6700], R252 ;  /* 0x006700fce3007388 */ /* 0x000fe20000000400 */
[----:B------:R-:W-:-:S02]  /*b2d0*/  F2FP.PACK_AB R213, R213, R215 ;  /* 0x000000d7d5d5723e */ /* 0x000fc400000000ff */
[----:B------:R-:W-:Y:S01]  /*b2e0*/  F2FP.PACK_AB R201, R201, R203 ;  /* 0x000000cbc9c9723e */ /* 0x000fe200000000ff */
[----:B------:R-:W-:Y:S01]  /*b2f0*/  STS.U16 [R227+0x6f00], R148 ;  /* 0x006f0094e3007388 */ /* 0x000fe20000000400 */
[----:B------:R-:W-:-:S03]  /*b300*/  F2FP.PACK_AB R197, R197, R199 ;  /* 0x000000c7c5c5723e */ /* 0x000fc600000000ff */
[----:B------:R-:W-:Y:S01]  /*b310*/  STS.U16 [R227+0x7700], R150 ;  /* 0x00770096e3007388 */ /* 0x000fe20000000400 */
[----:B------:R-:W-:-:S03]  /*b320*/  F2FP.PACK_AB R185, R185, R187 ;  /* 0x000000bbb9b9723e */ /* 0x000fc600000000ff */
[----:B------:R-:W-:Y:S01]  /*b330*/  STS.U16 [R227+0x7f00], R152 ;  /* 0x007f0098e3007388 */ /* 0x000fe20000000400 */
[----:B------:R-:W-:-:S03]  /*b340*/  F2FP.PACK_AB R181, R181, R183 ;  /* 0x000000b7b5b5723e */ /* 0x000fc600000000ff */
[----:B------:R-:W-:Y:S01]  /*b350*/  STS [R9+0xa000], R225 ;  /* 0x00a000e109007388 */ /* 0x000fe20000000800 */
[----:B------:R-:W-:-:S03]  /*b360*/  F2FP.PACK_AB R169, R169, R171 ;  /* 0x000000aba9a9723e */ /* 0x000fc600000000ff */
[----:B------:R-:W-:Y:S01]  /*b370*/  STS [R9+0xa800], R221 ;  /* 0x00a800dd09007388 */ /* 0x000fe20000000800 */
[----:B------:R-:W-:-:S03]  /*b380*/  F2FP.PACK_AB R163, R163, R167 ;  /* 0x000000a7a3a3723e */ /* 0x000fc600000000ff */
[----:B------:R-:W-:Y:S04]  /*b390*/  STS [R9+0xa080], R209 ;  /* 0x00a080d109007388 */ /* 0x000fe80000000800 */
        /* <DEDUP_REMOVED lines=13> */
[----:B------:R-:W-:Y:S01]  /*b470*/  BAR.SYNC.DEFER_BLOCKING 0x0 ;  /* 0x0000000000007b1d */ /* 0x000fe20000010000 */
[----:B------:R-:W-:-:S04]  /*b480*/  FADD R4, -R18, R4 ;  /* 0x0000000412047221 */ /* 0x000fc80000000100 */
[----:B------:R-:W-:Y:S02]  /*b490*/  FMUL R4, R4, 1.4426950216293334961 ;  /* 0x3fb8aa3b04047820 */ /* 0x000fe40000400000 */
[----:B------:R-:W-:Y:S02]  /*b4a0*/  FADD R3, -R17, R3 ;  /* 0x0000000311037221 */ /* 0x000fe40000000100 */
[----:B------:R-:W-:Y:S02]  /*b4b0*/  FADD R2, -R16, R2 ;  /* 0x0000000210027221 */ /* 0x000fe40000000100 */
[----:B------:R-:W2:Y:S01]  /*b4c0*/  MUFU.EX2 R4, R4 ;  /* 0x0000000400047308 */ /* 0x000ea20000000800 */
[----:B------:R-:W-:Y:S01]  /*b4d0*/  FMUL R3, R3, 1.4426950216293334961 ;  /* 0x3fb8aa3b03037820 */ /* 0x000fe20000400000 */
[----:B------:R-:W-:Y:S04]  /*b4e0*/  LDSM.16.M88.4 R88, [R21+0xa000] ;  /* 0x00a000001558783b */ /* 0x000fe80000000200 */
[----:B------:R-:W3:Y:S04]  /*b4f0*/  LDSM.16.M88.4 R24, [R10] ;  /* 0x000000000a18783b */ /* 0x000ee80000000200 */
[----:B------:R-:W4:Y:S04]  /*b500*/  LDSM.16.M88.4 R28, [R10+0x2000] ;  /* 0x002000000a1c783b */ /* 0x000f280000000200 */
[----:B------:R-:W3:Y:S04]  /*b510*/  LDSM.16.M88.4 R32, [R10+0x4000] ;  /* 0x004000000a20783b */ /* 0x000ee80000000200 */
[----:B------:R-:W3:Y:S04]  /*b520*/  LDSM.16.M88.4 R36, [R10+0x6000] ;  /* 0x006000000a24783b */ /* 0x000ee80000000200 */
[----:B------:R-:W3:Y:S01]  /*b530*/  LDSM.16.M88.4 R44, [R21+0xb000] ;  /* 0x00b00000152c783b */ /* 0x000ee20000000200 */
[----:B------:R-:W-:Y:S01]  /*b540*/  FMUL R2, R2, 1.4426950216293334961 ;  /* 0x3fb8aa3b02027820 */ /* 0x000fe20000400000 */
[----:B------:R-:W3:Y:S01]  /*b550*/  MUFU.EX2 R3, R3 ;  /* 0x0000000300037308 */ /* 0x000ee20000000800 */
[----:B------:R-:W-:Y:S01]  /*b560*/  LOP3.LUT R104, R21, 0x20, RZ, 0x3c, !PT ;  /* 0x0000002015687812 */ /* 0x000fe200078e3cff */
[----:B-1----:R-:W-:-:S06]  /*b570*/  FMUL R52, R7, R72 ;  /* 0x0000004807347220 */ /* 0x002fcc0000400000 */
[----:B------:R-:W1:Y:S01]  /*b580*/  MUFU.EX2 R2, R2 ;  /* 0x0000000200027308 */ /* 0x000e620000000800 */
[C---:B0-----:R-:W-:Y:S02]  /*b590*/  FMUL R53, R7.reuse, R73 ;  /* 0x0000004907357220 */ /* 0x041fe40000400000 */
[C---:B--2---:R-:W-:Y:S02]  /*b5a0*/  FMUL R54, R4.reuse, R74 ;  /* 0x0000004a04367220 */ /* 0x044fe40000400000 */
[C---:B------:R-:W-:Y:S02]  /*b5b0*/  FMUL R55, R4.reuse, R75 ;  /* 0x0000004b04377220 */ /* 0x040fe40000400000 */
[C---:B------:R-:W-:Y:S01]  /*b5c0*/  FMUL R40, R7.reuse, R80 ;  /* 0x0000005007287220 */ /* 0x040fe20000400000 */
[----:B------:R-:W0:Y:S01]  /*b5d0*/  LDSM.16.M88.4 R72, [R104+0xa000] ;  /* 0x00a000006848783b */ /* 0x000e220000000200 */
[----:B------:R-:W-:Y:S02]  /*b5e0*/  FMUL R41, R7, R81 ;  /* 0x0000005107297220 */ /* 0x000fe40000400000 */
[----:B------:R-:W-:-:S02]  /*b5f0*/  FMUL R42, R4, R82 ;  /* 0x00000052042a7220 */ /* 0x000fc40000400000 */
[C---:B------:R-:W-:Y:S02]  /*b600*/  FMUL R43, R4.reuse, R83 ;  /* 0x00000053042b7220 */ /* 0x040fe40000400000 */
[----:B------:R-:W2:Y:S01]  /*b610*/  LDSM.16.M88.4 R80, [R104+0xb000] ;  /* 0x00b000006850783b */ /* 0x000ea20000000200 */
[C---:B------:R-:W-:Y:S02]  /*b620*/  FMUL R48, R7.reuse, R56 ;  /* 0x0000003807307220 */ /* 0x040fe40000400000 */
[C---:B------:R-:W-:Y:S02]  /*b630*/  FMUL R49, R7.reuse, R57 ;  /* 0x0000003907317220 */ /* 0x040fe40000400000 */
[C---:B------:R-:W-:Y:S02]  /*b640*/  FMUL R50, R4.reuse, R58 ;  /* 0x0000003a04327220 */ /* 0x040fe40000400000 */
[----:B------:R-:W-:Y:S02]  /*b650*/  FMUL R51, R4, R59 ;  /* 0x0000003b04337220 */ /* 0x000fe40000400000 */
[----:B------:R-:W-:-:S02]  /*b660*/  FMUL R56, R7, R68 ;  /* 0x0000004407387220 */ /* 0x000fc40000400000 */
[----:B------:R-:W-:Y:S02]  /*b670*/  FMUL R57, R7, R69 ;  /* 0x0000004507397220 */ /* 0x000fe40000400000 */
[C---:B------:R-:W-:Y:S02]  /*b680*/  FMUL R58, R4.reuse, R70 ;  /* 0x00000046043a7220 */ /* 0x040fe40000400000 */
[----:B------:R-:W-:Y:S02]  /*b690*/  FMUL R59, R4, R71 ;  /* 0x00000047043b7220 */ /* 0x000fe40000400000 */
[C---:B---3--:R-:W-:Y:S02]  /*b6a0*/  FMUL R68, R3.reuse, R84 ;  /* 0x0000005403447220 */ /* 0x048fe40000400000 */
[----:B------:R-:W-:Y:S02]  /*b6b0*/  FMUL R69, R3, R85 ;  /* 0x0000005503457220 */ /* 0x000fe40000400000 */
[----:B-1----:R-:W-:-:S02]  /*b6c0*/  FMUL R70, R2, R86 ;  /* 0x0000005602467220 */ /* 0x002fc40000400000 */
[C---:B------:R-:W-:Y:S02]  /*b6d0*/  FMUL R71, R2.reuse, R87 ;  /* 0x0000005702477220 */ /* 0x040fe40000400000 */
[C---:B------:R-:W-:Y:S02]  /*b6e0*/  FMUL R60, R3.reuse, R60 ;  /* 0x0000003c033c7220 */ /* 0x040fe40000400000 */
[C---:B------:R-:W-:Y:S02]  /*b6f0*/  FMUL R61, R3.reuse, R61 ;  /* 0x0000003d033d7220 */ /* 0x040fe40000400000 */
[C---:B------:R-:W-:Y:S02]  /*b700*/  FMUL R62, R2.reuse, R62 ;  /* 0x0000003e023e7220 */ /* 0x040fe40000400000 */
[----:B------:R-:W-:Y:S02]  /*b710*/  FMUL R63, R2, R63 ;  /* 0x0000003f023f7220 */ /* 0x000fe40000400000 */
[----:B------:R-:W-:-:S02]  /*b720*/  FMUL R76, R3, R76 ;  /* 0x0000004c034c7220 */ /* 0x000fc40000400000 */
[C---:B------:R-:W-:Y:S02]  /*b730*/  FMUL R77, R3.reuse, R77 ;  /* 0x0000004d034d7220 */ /* 0x040fe40000400000 */
[C---:B------:R-:W-:Y:S02]  /*b740*/  FMUL R78, R2.reuse, R78 ;  /* 0x0000004e024e7220 */ /* 0x040fe40000400000 */
[C---:B------:R-:W-:Y:S02]  /*b750*/  FMUL R79, R2.reuse, R79 ;  /* 0x0000004f024f7220 */ /* 0x040fe40000400000 */
[C---:B------:R-:W-:Y:S02]  /*b760*/  FMUL R64, R3.reuse, R64 ;  /* 0x0000004003407220 */ /* 0x040fe40000400000 */
[----:B------:R-:W-:Y:S02]  /*b770*/  FMUL R65, R3, R65 ;  /* 0x0000004103417220 */ /* 0x000fe40000400000 */
[----:B------:R-:W-:-:S02]  /*b780*/  FMUL R66, R2, R66 ;  /* 0x0000004202427220 */ /* 0x000fc40000400000 */
[----:B------:R-:W-:Y:S01]  /*b790*/  FMUL R67, R2, R67 ;  /* 0x0000004302437220 */ /* 0x000fe20000400000 */
[----:B------:R-:W-:Y:S01]  /*b7a0*/  HMMA.16816.F32 R40, R88, R24, R40 ;  /* 0x000000185828723c */ /* 0x000fe20000001828 */
[----:B------:R-:W-:Y:S02]  /*b7b0*/  LOP3.LUT R23, R21, 0x40, RZ, 0x3c, !PT ;  /* 0x0000004015177812 */ /* 0x000fe400078e3cff */
[----:B------:R-:W-:-:S03]  /*b7c0*/  LOP3.LUT R227, R10, 0x40, RZ, 0x3c, !PT ;  /* 0x000000400ae37812 */ /* 0x000fc600078e3cff */
[----:B------:R-:W-:Y:S02]  /*b7d0*/  LDSM.16.M88.4 R92, [R23+0xb000] ;  /* 0x00b00000175c783b */ /* 0x000fe40000000200 */
[C---:B----4-:R-:W-:Y:S02]  /*b7e0*/  HMMA.16816.F32 R48, R88.reuse, R28, R48 ;  /* 0x0000001c5830723c */ /* 0x050fe40000001830 */
[----:B------:R-:W-:Y:S04]  /*b7f0*/  LDSM.16.M88.4 R84, [R227+0x2000] ;  /* 0x00200000e354783b */ /* 0x000fe80000000200 */
[----:B------:R-:W-:Y:S02]  /*b800*/  LDSM.16.M88.4 R100, [R227+0x4000] ;  /* 0x00400000e364783b */ /* 0x000fe40000000200 */
[C---:B------:R-:W-:Y:S02]  /*b810*/  HMMA.16816.F32 R52, R88.reuse, R32, R52 ;  /* 0x000000205834723c */ /* 0x040fe40000001834 */
[----:B------:R-:W-:Y:S06]  /*b820*/  LDSM.16.M88.4 R96, [R227+0x6000] ;  /* 0x00600000e360783b */ /* 0x000fec0000000200 */
[----:B------:R-:W-:Y:S01]  /*b830*/  HMMA.16816.F32 R56, R88, R36, R56 ;  /* 0x000000245838723c */ /* 0x000fe20000001838 */
[----:B------:R-:W-:Y:S07]  /*b840*/  LDSM.16.M88.4 R88, [R23+0xa000] ;  /* 0x00a000001758783b */ /* 0x000fee0000000200 */
[C---:B------:R-:W-:Y:S08]  /*b850*/  HMMA.16816.F32 R68, R44.reuse, R24, R68 ;  /* 0x000000182c44723c */ /* 0x040ff00000001844 */
[C---:B------:R-:W-:Y:S08]  /*b860*/  HMMA.16816.F32 R60, R44.reuse, R28, R60 ;  /* 0x0000001c2c3c723c */ /* 0x040ff0000000183c */
[C---:B------:R-:W-:Y:S08]  /*b870*/  HMMA.16816.F32 R76, R44.reuse, R32, R76 ;  /* 0x000000202c4c723c */ /* 0x040ff0000000184c */
[----:B------:R-:W-:Y:S01]  /*b880*/  HMMA.16816.F32 R44, R44, R36, R64 ;  /* 0x000000242c2c723c */ /* 0x000fe20000001840 */
[----:B------:R-:W1:Y:S01]  /*b890*/  LDSM.16.M88.4 R64, [R227] ;  /* 0x00000000e340783b */ /* 0x000e620000000200 */
[----:B------:R-:W-:-:S06]  /*b8a0*/  LOP3.LUT R22, R21, 0x60, RZ, 0x3c, !PT ;  /* 0x0000006015167812 */ /* 0x000fcc00078e3cff */
[C---:B0-----:R-:W-:Y:S08]  /*b8b0*/  HMMA.16816.F32 R40, R72.reuse, R26, R40 ;  /* 0x0000001a4828723c */ /* 0x041ff00000001828 */
[C---:B------:R-:W-:Y:S08]  /*b8c0*/  HMMA.16816.F32 R48, R72.reuse, R30, R48 ;  /* 0x0000001e4830723c */ /* 0x040ff00000001830 */
[C---:B------:R-:W-:Y:S08]  /*b8d0*/  HMMA.16816.F32 R52, R72.reuse, R34, R52 ;  /* 0x000000224834723c */ /* 0x040ff00000001834 */
[----:B------:R-:W-:Y:S01]  /*b8e0*/  HMMA.16816.F32 R56, R72, R38, R56 ;  /* 0x000000264838723c */ /* 0x000fe20000001838 */
[----:B------:R-:W-:Y:S07]  /*b8f0*/  LDSM.16.M88.4 R72, [R21+0xa080] ;  /* 0x00a080001548783b */ /* 0x000fee0000000200 */
[C---:B--2---:R-:W-:Y:S01]  /*b900*/  HMMA.16816.F32 R68, R80.reuse, R26, R68 ;  /* 0x0000001a5044723c */ /* 0x044fe20000001844 */
[----:B------:R-:W0:Y:S07]  /*b910*/  LDSM.16.M88.4 R24, [R22+0xa000] ;  /* 0x00a000001618783b */ /* 0x000e2e0000000200 */
[C---:B------:R-:W-:Y:S01]  /*b920*/  HMMA.16816.F32 R60, R80.reuse, R30, R60 ;  /* 0x0000001e503c723c */ /* 0x040fe2000000183c */
[----:B------:R-:W2:Y:S07]  /*b930*/  LDSM.16.M88.4 R28, [R22+0xb000] ;  /* 0x00b00000161c783b */ /* 0x000eae0000000200 */
[C---:B------:R-:W-:Y:S01]  /*b940*/  HMMA.16816.F32 R76, R80.reuse, R34, R76 ;  /* 0x00000022504c723c */ /* 0x040fe2000000184c */
[----:B------:R-:W3:Y:S07]  /*b950*/  LDSM.16.M88.4 R32, [R10+0x80] ;  /* 0x000080000a20783b */ /* 0x000eee0000000200 */
[----:B------:R-:W-:Y:S01]  /*b960*/  HMMA.16816.F32 R44, R80, R38, R44 ;  /* 0x00000026502c723c */ /* 0x000fe2000000182c */
[----:B------:R-:W4:Y:S04]  /*b970*/  LDSM.16.M88.4 R36, [R10+0x2080] ;  /* 0x002080000a24783b */ /* 0x000f280000000200 */
[----:B------:R-:W-:Y:S03]  /*b980*/  LDSM.16.M88.4 R80, [R21+0xb080] ;  /* 0x00b080001550783b */ /* 0x000fe60000000200 */
[C---:B-1----:R-:W-:Y:S08]  /*b990*/  HMMA.16816.F32 R40, R88.reuse, R64, R40 ;  /* 0x000000405828723c */ /* 0x042ff00000001828 */
[C---:B------:R-:W-:Y:S08]  /*b9a0*/  HMMA.16816.F32 R48, R88.reuse, R84, R48 ;  /* 0x000000545830723c */ /* 0x040ff00000001830 */
[C---:B------:R-:W-:Y:S08]  /*b9b0*/  HMMA.16816.F32 R52, R88.reuse, R100, R52 ;  /* 0x000000645834723c */ /* 0x040ff00000001834 */
[----:B------:R-:W-:Y:S01]  /*b9c0*/  HMMA.16816.F32 R56, R88, R96, R56 ;  /* 0x000000605838723c */ /* 0x000fe20000001838 */
[----:B------:R-:W-:Y:S07]  /*b9d0*/  LDSM.16.M88.4 R88, [R10+0x6080] ;  /* 0x006080000a58783b */ /* 0x000fee0000000200 */
[C---:B------:R-:W-:Y:S08]  /*b9e0*/  HMMA.16816.F32 R68, R92.reuse, R64, R68 ;  /* 0x000000405c44723c */ /* 0x040ff00000001844 */
[C---:B------:R-:W-:Y:S08]  /*b9f0*/  HMMA.16816.F32 R60, R92.reuse, R84, R60 ;  /* 0x000000545c3c723c */ /* 0x040ff0000000183c */
[C---:B------:R-:W-:Y:S08]  /*ba00*/  HMMA.16816.F32 R76, R92.reuse, R100, R76 ;  /* 0x000000645c4c723c */ /* 0x040ff0000000184c */
[----:B------:R-:W-:Y:S01]  /*ba10*/  HMMA.16816.F32 R44, R92, R96, R44 ;  /* 0x000000605c2c723c */ /* 0x000fe2000000182c */
[----:B------:R-:W1:Y:S07]  /*ba20*/  LDSM.16.M88.4 R92, [R10+0x4080] ;  /* 0x004080000a5c783b */ /* 0x000e6e0000000200 */
[C---:B0-----:R-:W-:Y:S08]  /*ba30*/  HMMA.16816.F32 R40, R24.reuse, R66, R40 ;  /* 0x000000421828723c */ /* 0x041ff00000001828 */
[C---:B------:R-:W-:Y:S08]  /*ba40*/  HMMA.16816.F32 R48, R24.reuse, R86, R48 ;  /* 0x000000561830723c */ /* 0x040ff00000001830 */
[C---:B------:R-:W-:Y:S08]  /*ba50*/  HMMA.16816.F32 R52, R24.reuse, R102, R52 ;  /* 0x000000661834723c */ /* 0x040ff00000001834 */
[----:B------:R-:W-:Y:S01]  /*ba60*/  HMMA.16816.F32 R56, R24, R98, R56 ;  /* 0x000000621838723c */ /* 0x000fe20000001838 */
[----:B------:R-:W0:Y:S07]  /*ba70*/  LDSM.16.M88.4 R24, [R104+0xa080] ;  /* 0x00a080006818783b */ /* 0x000e2e0000000200 */
[C---:B--2---:R-:W-:Y:S01]  /*ba80*/  HMMA.16816.F32 R68, R28.reuse, R66, R68 ;  /* 0x000000421c44723c */ /* 0x044fe20000001844 */
[----:B------:R-:W-:Y:S07]  /*ba90*/  LDSM.16.M88.4 R64, [R227+0x6080] ;  /* 0x00608000e340783b */ /* 0x000fee0000000200 */
[C---:B------:R-:W-:Y:S01]  /*baa0*/  HMMA.16816.F32 R60, R28.reuse, R86, R60 ;  /* 0x000000561c3c723c */ /* 0x040fe2000000183c */
[----:B------:R-:W-:Y:S07]  /*bab0*/  LDSM.16.M88.4 R84, [R227+0x80] ;  /* 0x00008000e354783b */ /* 0x000fee0000000200 */
[C---:B------:R-:W-:Y:S01]  /*bac0*/  HMMA.16816.F32 R76, R28.reuse, R102, R76 ;  /* 0x000000661c4c723c */ /* 0x040fe2000000184c */
[----:B------:R-:W-:Y:S07]  /*bad0*/  LDSM.16.M88.4 R100, [R23+0xb080] ;  /* 0x00b080001764783b */ /* 0x000fee0000000200 */
[----:B------:R-:W-:Y:S01]  /*bae0*/  HMMA.16816.F32 R44, R28, R98, R44 ;  /* 0x000000621c2c723c */ /* 0x000fe2000000182c */
[----:B------:R-:W2:Y:S07]  /*baf0*/  LDSM.16.M88.4 R28, [R104+0xb080] ;  /* 0x00b08000681c783b */ /* 0x000eae0000000200 */
[C---:B---3--:R-:W-:Y:S08]  /*bb00*/  HMMA.16816.F32 R40, R72.reuse, R32, R40 ;  /* 0x000000204828723c */ /* 0x048ff00000001828 */
[C---:B----4-:R-:W-:Y:S08]  /*bb10*/  HMMA.16816.F32 R48, R72.reuse, R36, R48 ;  /* 0x000000244830723c */ /* 0x050ff00000001830 */
[C---:B-1----:R-:W-:Y:S08]  /*bb20*/  HMMA.16816.F32 R52, R72.reuse, R92, R52 ;  /* 0x0000005c4834723c */ /* 0x042ff00000001834 */
[----:B------:R-:W-:Y:S08]  /*bb30*/  HMMA.16816.F32 R56, R72, R88, R56 ;  /* 0x000000584838723c */ /* 0x000ff00000001838 */
[C---:B------:R-:W-:Y:S08]  /*bb40*/  HMMA.16816.F32 R68, R80.reuse, R32, R68 ;  /* 0x000000205044723c */ /* 0x040ff00000001844 */
[C---:B------:R-:W-:Y:S01]  /*bb50*/  HMMA.16816.F32 R72, R80.reuse, R36, R60 ;  /* 0x000000245048723c */ /* 0x040fe2000000183c */
[----:B------:R-:W-:Y:S07]  /*bb60*/  LDSM.16.M88.4 R60, [R227+0x2080] ;  /* 0x00208000e33c783b */ /* 0x000fee0000000200 */
[C---:B------:R-:W-:Y:S01]  /*bb70*/  HMMA.16816.F32 R96, R80.reuse, R92, R76 ;  /* 0x0000005c5060723c */ /* 0x040fe2000000184c */
[----:B------:R-:W-:Y:S07]  /*bb80*/  LDSM.16.M88.4 R76, [R227+0x4080] ;  /* 0x00408000e34c783b */ /* 0x000fee0000000200 */
[----:B------:R-:W-:Y:S01]  /*bb90*/  HMMA.16816.F32 R44, R80, R88, R44 ;  /* 0x00000058502c723c */ /* 0x000fe2000000182c */
[----:B------:R-:W1:Y:S07]  /*bba0*/  LDSM.16.M88.4 R80, [R23+0xa080] ;  /* 0x00a080001750783b */ /* 0x000e6e0000000200 */
[C---:B0-----:R-:W-:Y:S08]  /*bbb0*/  HMMA.16816.F32 R40, R24.reuse, R34, R40 ;  /* 0x000000221828723c */ /* 0x041ff00000001828 */
[C---:B------:R-:W-:Y:S08]  /*bbc0*/  HMMA.16816.F32 R48, R24.reuse, R38, R48 ;  /* 0x000000261830723c */ /* 0x040ff00000001830 */
[C---:B------:R-:W-:Y:S08]  /*bbd0*/  HMMA.16816.F32 R52, R24.reuse, R94, R52 ;  /* 0x0000005e1834723c */ /* 0x040ff00000001834 */
[----:B------:R-:W-:Y:S01]  /*bbe0*/  HMMA.16816.F32 R56, R24, R90, R56 ;  /* 0x0000005a1838723c */ /* 0x000fe20000001838 */
[----:B------:R-:W-:Y:S07]  /*bbf0*/  LDSM.16.M88.4 R24, [R22+0xb080] ;  /* 0x00b080001618783b */ /* 0x000fee0000000200 */
[C---:B--2---:R-:W-:Y:S08]  /*bc00*/  HMMA.16816.F32 R68, R28.reuse, R34, R68 ;  /* 0x000000221c44723c */ /* 0x044ff00000001844 */
[C---:B------:R-:W-:Y:S08]  /*bc10*/  HMMA.16816.F32 R72, R28.reuse, R38, R72 ;  /* 0x000000261c48723c */ /* 0x040ff00000001848 */
[C---:B------:R-:W-:Y:S08]  /*bc20*/  HMMA.16816.F32 R96, R28.reuse, R94, R96 ;  /* 0x0000005e1c60723c */ /* 0x040ff00000001860 */
[----:B------:R-:W-:Y:S01]  /*bc30*/  HMMA.16816.F32 R44, R28, R90, R44 ;  /* 0x0000005a1c2c723c */ /* 0x000fe2000000182c */
[----:B------:R-:W0:Y:S07]  /*bc40*/  LDSM.16.M88.4 R28, [R22+0xa080] ;  /* 0x00a08000161c783b */ /* 0x000e2e0000000200 */
[C---:B-1----:R-:W-:Y:S08]  /*bc50*/  HMMA.16816.F32 R40, R80.reuse, R84, R40 ;  /* 0x000000545028723c */ /* 0x042ff00000001828 */
[C---:B------:R-:W-:Y:S08]  /*bc60*/  HMMA.16816.F32 R48, R80.reuse, R60, R48 ;  /* 0x0000003c5030723c */ /* 0x040ff00000001830 */
[C---:B------:R-:W-:Y:S08]  /*bc70*/  HMMA.16816.F32 R52, R80.reuse, R76, R52 ;  /* 0x0000004c5034723c */ /* 0x040ff00000001834 */
[----:B------:R-:W-:Y:S08]  /*bc80*/  HMMA.16816.F32 R32, R80, R64, R56 ;  /* 0x000000405020723c */ /* 0x000ff00000001838 */
[C---:B------:R-:W-:Y:S08]  /*bc90*/  HMMA.16816.F32 R36, R100.reuse, R84, R68 ;  /* 0x000000546424723c */ /* 0x040ff00000001844 */
[C---:B------:R-:W-:Y:S08]  /*bca0*/  HMMA.16816.F32 R88, R100.reuse, R60, R72 ;  /* 0x0000003c6458723c */ /* 0x040ff00000001848 */
[C---:B------:R-:W-:Y:S08]  /*bcb0*/  HMMA.16816.F32 R96, R100.reuse, R76, R96 ;  /* 0x0000004c6460723c */ /* 0x040ff00000001860 */
[----:B------:R-:W-:Y:S01]  /*bcc0*/  HMMA.16816.F32 R44, R100, R64, R44 ;  /* 0x00000040642c723c */ /* 0x000fe2000000182c */
[----:B------:R-:W-:-:S04]  /*bcd0*/  IADD3 R0, R0, 0x80, RZ ;  /* 0x0000008000007810 */ /* 0x000fc80007ffe0ff */
[----:B------:R-:W-:Y:S02]  /*bce0*/  ISETP.GE.AND P1, PT, R0, c[0x0][0x1d0], PT ;  /* 0x0000740000007a0c */ /* 0x000fe40003f26270 */
[----:B------:R-:W-:Y:S01]  /*bcf0*/  MOV R7, 0x80 ;  /* 0x0000008000077802 */ /* 0x000fe20000000f00 */
[----:B0-----:R-:W-:Y:S01]  /*bd00*/  HMMA.16816.F32 R80, R28, R86, R40 ;  /* 0x000000561c50723c */ /* 0x001fe20000001828 */
[----:B------:R-:W-:Y:S01]  /*bd10*/  FFMA R15, R4, R15, R153 ;  /* 0x0000000f040f7223 */ /* 0x000fe20000000099 */
[----:B------:R-:W-:Y:S01]  /*bd20*/  MOV R4, R18 ;  /* 0x0000001200047202 */ /* 0x000fe20000000f00 */
[----:B------:R-:W-:Y:S02]  /*bd30*/  FFMA R14, R3, R14, R149 ;  /* 0x0000000e030e7223 */ /* 0x000fe40000000095 */
[----:B------:R-:W-:-:S03]  /*bd40*/  IMAD R5, R7, c[0x0][0x1b4], R5 ;  /* 0x00006d0007057a24 */ /* 0x000fc600078e0205 */
[----:B------:R-:W-:Y:S01]  /*bd50*/  HMMA.16816.F32 R56, R28, R62, R48 ;  /* 0x0000003e1c38723c */ /* 0x000fe20000001830 */
[----:B------:R-:W-:Y:S01]  /*bd60*/  IMAD R6, R7, c[0x0][0x1a4], R6 ;  /* 0x0000690007067a24 */ /* 0x000fe200078e0206 */
[----:B------:R-:W-:Y:S01]  /*bd70*/  MOV R7, R19 ;  /* 0x0000001300077202 */ /* 0x000fe20000000f00 */
[----:B------:R-:W-:Y:S01]  /*bd80*/  FFMA R13, R2, R13, R151 ;  /* 0x0000000d020d7223 */ /* 0x000fe20000000097 */
[----:B------:R-:W-:-:S04]  /*bd90*/  MOV R2, R16 ;  /* 0x0000001000027202 */ /* 0x000fc80000000f00 */
[----:B------:R-:W-:Y:S01]  /*bda0*/  HMMA.16816.F32 R72, R28, R78, R52 ;  /* 0x0000004e1c48723c */ /* 0x000fe20000001834 */
[----:B------:R-:W-:-:S07]  /*bdb0*/  IMAD.MOV.U32 R3, RZ, RZ, R17 ;  /* 0x000000ffff037224 */ /* 0x000fce00078e0011 */
[----:B------:R-:W-:Y:S08]  /*bdc0*/  HMMA.16816.F32 R68, R28, R66, R32 ;  /* 0x000000421c44723c */ /* 0x000ff00000001820 */
[C---:B------:R-:W-:Y:S08]  /*bdd0*/  HMMA.16816.F32 R84, R24.reuse, R86, R36 ;  /* 0x000000561854723c */ /* 0x040ff00000001824 */
[C---:B------:R-:W-:Y:S08]  /*bde0*/  HMMA.16816.F32 R60, R24.reuse, R62, R88 ;  /* 0x0000003e183c723c */ /* 0x040ff00000001858 */
[C---:B------:R-:W-:Y:S08]  /*bdf0*/  HMMA.16816.F32 R76, R24.reuse, R78, R96 ;  /* 0x0000004e184c723c */ /* 0x040ff00000001860 */
[----:B------:R-:W-:Y:S01]  /*be00*/  HMMA.16816.F32 R64, R24, R66, R44 ;  /* 0x000000421840723c */ /* 0x000fe2000000182c */
[----:B------:R-:W-:Y:S01]  /*be10*/  @P1 CALL.REL.NOINC `(.L_x_0) ;  /* 0x0000001000001944 */ /* 0x000fe20003c00000 */
[----:B------:R-:W-:Y:S06]  /*be20*/  BRA `(.L_x_1) ;  /* 0xffff9db000007947 */ /* 0x000fec000383ffff */
.L_x_0:
[----:B------:R-:W0:Y:S01]  /*be30*/  S2R R25, SR_TID.X ;  /* 0x0000000000197919 */ /* 0x000e220000002100 */
[----:B------:R-:W-:Y:S01]  /*be40*/  MOV R111, c[0x0][0x1c8] ;  /* 0x00007200006f7a02 */ /* 0x000fe20000000f00 */
[----:B------:R-:W-:Y:S01]  /*be50*/  IMAD.MOV.U32 R128, RZ, RZ, R56 ;  /* 0x000000ffff807224 */ /* 0x000fe200078e0038 */
[----:B------:R-:W-:Y:S01]  /*be60*/  MOV R119, R20 ;  /* 0x0000001400777202 */ /* 0x000fe20000000f00 */
[----:B------:R-:W1:Y:S01]  /*be70*/  S2R R22, SR_TID.X ;  /* 0x0000000000167919 */ /* 0x000e620000002100 */
[----:B------:R-:W-:-:S02]  /*be80*/  MOV R130, R83 ;  /* 0x0000005300827202 */ /* 0x000fc40000000f00 */
[----:B------:R-:W-:Y:S01]  /*be90*/  MOV R83, R15 ;  /* 0x0000000f00537202 */ /* 0x000fe20000000f00 */
[----:B------:R-:W2:Y:S01]  /*bea0*/  S2R R125, SR_CTAID.X ;  /* 0x00000000007d7919 */ /* 0x000ea20000002500 */
[----:B------:R-:W-:Y:S01]  /*beb0*/  FMUL R20, R119, 8388608 ;  /* 0x4b00000077147820 */ /* 0x000fe20000400000 */
[----:B------:R-:W-:Y:S02]  /*bec0*/  MOV R134, R81 ;  /* 0x0000005100867202 */ /* 0x000fe40000000f00 */
[----:B------:R-:W3:Y:S01]  /*bed0*/  S2R R129, SR_CTAID.Y ;  /* 0x0000000000817919 */ /* 0x000ee20000002600 */
[----:B------:R-:W-:Y:S01]  /*bee0*/  FMUL R56, R83, 8388608 ;  /* 0x4b00000053387820 */ /* 0x000fe20000400000 */
[----:B------:R-:W-:Y:S02]  /*bef0*/  MOV R81, R14 ;  /* 0x0000000e00517202 */ /* 0x000fe40000000f00 */
[----:B------:R-:W-:Y:S01]  /*bf00*/  MOV R116, R68 ;  /* 0x0000004400747202 */ /* 0x000fe20000000f00 */
[----:B------:R-:W-:Y:S01]  /*bf10*/  BAR.SYNC.DEFER_BLOCKING 0x0 ;  /* 0x0000000000007b1d */ /* 0x000fe20000010000 */
[----:B------:R-:W-:-:S02]  /*bf20*/  MOV R118, R73 ;  /* 0x0000004900767202 */ /* 0x000fc40000000f00 */
[----:B------:R-:W-:Y:S02]  /*bf30*/  MOV R73, R13 ;  /* 0x0000000d00497202 */ /* 0x000fe40000000f00 */
[----:B------:R-:W-:Y:S02]  /*bf40*/  MOV R132, R82 ;  /* 0x0000005200847202 */ /* 0x000fe40000000f00 */
[----:B0-----:R-:W-:Y:S02]  /*bf50*/  SHF.R.U32.HI R31, RZ, 0x5, R25 ;  /* 0x00000005ff1f7819 */ /* 0x001fe40000011619 */
[----:B------:R-:W-:Y:S02]  /*bf60*/  SHF.L.U32 R0, R25, 0x2, RZ ;  /* 0x0000000219007819 */ /* 0x000fe400000006ff */
[----:B------:R-:W-:Y:S02]  /*bf70*/  SGXT.U32 R31, R31, 0x2 ;  /* 0x000000021f1f781a */ /* 0x000fe40000000000 */
[----:B------:R-:W-:-:S02]  /*bf80*/  LOP3.LUT R2, R0, 0x38, RZ, 0xc0, !PT ;  /* 0x0000003800027812 */ /* 0x000fc400078ec0ff */
[C---:B-1----:R-:W-:Y:S01]  /*bf90*/  LOP3.LUT R23, R22.reuse, 0x60, RZ, 0xc0, !PT ;  /* 0x0000006016177812 */ /* 0x042fe200078ec0ff */
[----:B------:R-:W-:Y:S01]  /*bfa0*/  IMAD R31, R31, c[0x0][0x1c8], RZ ;  /* 0x000072001f1f7a24 */ /* 0x000fe200078e02ff */
[C---:B------:R-:W-:Y:S02]  /*bfb0*/  LOP3.LUT R24, R22.reuse, 0x7f, RZ, 0xc0, !PT ;  /* 0x0000007f16187812 */ /* 0x040fe400078ec0ff */
[----:B------:R-:W-:Y:S02]  /*bfc0*/  LEA R108, R23, R2, 0x4 ;  /* 0x00000002176c7211 */ /* 0x000fe400078e20ff */
[C---:B------:R-:W-:Y:S02]  /*bfd0*/  LEA R8, R111.reuse, R31, 0x2 ;  /* 0x0000001f6f087211 */ /* 0x040fe400078e10ff */
[----:B------:R-:W-:Y:S02]  /*bfe0*/  SHF.L.U32 R23, R22, 0x3, RZ ;  /* 0x0000000316177819 */ /* 0x000fe400000006ff */
[----:B------:R-:W-:-:S02]  /*bff0*/  LEA R9, R111, R8, 0x2 ;  /* 0x000000086f097211 */ /* 0x000fc400078e10ff */
[----:B------:R-:W-:Y:S02]  /*c000*/  LOP3.LUT R2, R23, 0x180, RZ, 0xc0, !PT ;  /* 0x0000018017027812 */ /* 0x000fe400078ec0ff */
[C---:B------:R-:W-:Y:S02]  /*c010*/  LEA R10, R111.reuse, R9, 0x2 ;  /* 0x000000096f0a7211 */ /* 0x040fe400078e10ff */
[----:B------:R-:W-:Y:S02]  /*c020*/  ISETP.GE.U32.AND P0, PT, R24, 0x20, PT ;  /* 0x000000201800780c */ /* 0x000fe40003f06070 */
[----:B------:R-:W-:Y:S01]  /*c030*/  SHF.R.S32.HI R4, RZ, 0x4, R25 ;  /* 0x00000004ff047819 */ /* 0x000fe20000011419 */
[----:B------:R-:W-:Y:S01]  /*c040*/  IMAD R11, R111, 0x4, R10 ;  /* 0x000000046f0b7824 */ /* 0x000fe200078e020a */
[C---:B------:R-:W-:Y:S02]  /*c050*/  LOP3.LUT R127, R25.reuse, 0x1f, RZ, 0xc0, !PT ;  /* 0x0000001f197f7812 */ /* 0x040fe400078ec0ff */
[----:B------:R-:W-:-:S02]  /*c060*/  SHF.L.U32 R3, R25, 0x6, RZ ;  /* 0x0000000619037819 */ /* 0x000fc400000006ff */
[----:B------:R-:W-:Y:S02]  /*c070*/  LEA R22, R111, R11, 0x2 ;  /* 0x0000000b6f167211 */ /* 0x000fe400078e10ff */
[C---:B------:R-:W-:Y:S02]  /*c080*/  SHF.L.U32 R6, R25.reuse, 0x4, RZ ;  /* 0x0000000419067819 */ /* 0x040fe400000006ff */
[----:B------:R-:W-:Y:S01]  /*c090*/  SHF.L.U32 R5, R25, 0x9, RZ ;  /* 0x0000000919057819 */ /* 0x000fe200000006ff */
[----:B------:R-:W-:Y:S01]  /*c0a0*/  IMAD R23, R111, 0x4, R22 ;  /* 0x000000046f177824 */ /* 0x000fe200078e0216 */
[--C-:B------:R-:W-:Y:S01]  /*c0b0*/  LOP3.LUT R30, R2, 0x48, R25.reuse, 0xf8, !PT ;  /* 0x00000048021e7812 */ /* 0x100fe200078ef819 */
[----:B---3--:R-:W-:Y:S01]  /*c0c0*/  IMAD R2, R129, c[0x0][0x1c0], RZ ;  /* 0x0000700081027a24 */ /* 0x008fe200078e02ff */
[----:B------:R-:W-:Y:S02]  /*c0d0*/  SHF.R.U32.HI R7, RZ, 0x1, R25 ;  /* 0x00000001ff077819 */ /* 0x000fe40000011619 */
[----:B------:R-:W-:-:S02]  /*c0e0*/  LEA R24, R111, R23, 0x2 ;  /* 0x000000176f187211 */ /* 0x000fc400078e10ff */
[----:B------:R-:W-:Y:S02]  /*c0f0*/  SGXT R4, R4, 0x1 ;  /* 0x000000010404781a */ /* 0x000fe40000000200 */
[----:B------:R-:W-:Y:S02]  /*c100*/  LEA R25, R111, R24, 0x2 ;  /* 0x000000186f197211 */ /* 0x000fe400078e10ff */
[----:B--2---:R-:W-:Y:S02]  /*c110*/  LEA R125, R125, R127, 0x5 ;  /* 0x0000007f7d7d7211 */ /* 0x004fe400078e28ff */
[----:B------:R-:W-:Y:S02]  /*c120*/  LEA R26, R111, R25, 0x2 ;  /* 0x000000196f1a7211 */ /* 0x000fe400078e10ff */
[----:B------:R-:W-:Y:S02]  /*c130*/  LOP3.LUT R12, R6, 0x70, RZ, 0xc0, !PT ;  /* 0x00000070060c7812 */ /* 0x000fe400078ec0ff */
[----:B------:R-:W-:Y:S01]  /*c140*/  LOP3.LUT R7, R7, 0xc, RZ, 0xc0, !PT ;  /* 0x0000000c07077812 */ /* 0x000fe200078ec0ff */
[----:B------:R-:W-:Y:S01]  /*c150*/  IMAD R27, R111, 0x4, R26 ;  /* 0x000000046f1b7824 */ /* 0x000fe200078e021a */
[----:B------:R-:W-:Y:S01]  /*c160*/  LOP3.LUT R6, R4, 0x840, RZ, 0xc0, !PT ;  /* 0x0000084004067812 */ /* 0x000fe200078ec0ff */
[----:B------:R-:W-:Y:S01]  /*c170*/  IMAD R4, R125, c[0x0][0x1c4], RZ ;  /* 0x000071007d047a24 */ /* 0x000fe200078e02ff */
[----:B------:R-:W-:-:S02]  /*c180*/  LOP3.LUT R21, R12, 0x1800, R5, 0xf8, !PT ;  /* 0x000018000c157812 */ /* 0x000fc400078ef805 */
[----:B------:R-:W-:Y:S01]  /*c190*/  IADD3 R12, R12, R7, RZ ;  /* 0x000000070c0c7210 */ /* 0x000fe20007ffe0ff */
[----:B------:R-:W-:Y:S01]  /*c1a0*/  IMAD.HI R5, R4, 0x2, RZ ;  /* 0x0000000204057827 */ /* 0x000fe200078e02ff */
[----:B------:R-:W-:Y:S02]  /*c1b0*/  LOP3.LUT R7, R6, 0x40, R3, 0x78, !PT ;  /* 0x0000004006077812 */ /* 0x000fe400078e7803 */
[C---:B------:R-:W-:Y:S01]  /*c1c0*/  SHF.L.U32 R3, R2.reuse, 0x1, RZ ;  /* 0x0000000102037819 */ /* 0x040fe200000006ff */
[----:B------:R-:W-:Y:S01]  /*c1d0*/  IMAD.HI R2, R2, 0x2, RZ ;  /* 0x0000000202027827 */ /* 0x000fe200078e02ff */
[----:B------:R-:W-:Y:S02]  /*c1e0*/  SHF.L.U32 R6, R4, 0x1, RZ ;  /* 0x0000000104067819 */ /* 0x000fe400000006ff */
[----:B------:R-:W-:Y:S02]  /*c1f0*/  LEA R28, R111, R27, 0x2 ;  /* 0x0000001b6f1c7211 */ /* 0x000fe400078e10ff */
[----:B------:R-:W-:-:S02]  /*c200*/  IADD3 R112, P1, P2, R6, c[0x0][0x178], R3 ;  /* 0x00005e0006707a10 */ /* 0x000fc40007a3e003 */
[----:B------:R-:W-:Y:S02]  /*c210*/  LEA R29, R111, R28, 0x2 ;  /* 0x0000001c6f1d7211 */ /* 0x000fe400078e10ff */
[----:B------:R-:W-:Y:S02]  /*c220*/  IADD3.X R114, R5, c[0x0][0x17c], R2, P1, P2 ;  /* 0x00005f0005727a10 */ /* 0x000fe40000fe4402 */
[----:B------:R-:W-:Y:S02]  /*c230*/  LOP3.LUT R21, R21, R30, RZ, 0x3c, !PT ;  /* 0x0000001e15157212 */ /* 0x000fe400078e3cff */
[----:B------:R-:W-:Y:S02]  /*c240*/  LEA R6, P1, R31, R112, 0x1 ;  /* 0x000000701f067211 */ /* 0x000fe400078208ff */
[----:B------:R-:W-:Y:S02]  /*c250*/  LEA R30, R111, R29, 0x2 ;  /* 0x0000001d6f1e7211 */ /* 0x000fe400078e10ff */
[----:B------:R-:W-:-:S02]  /*c260*/  IADD3 R108, R108, R7, RZ ;  /* 0x000000076c6c7210 */ /* 0x000fc40007ffe0ff */
[----:B------:R-:W-:Y:S02]  /*c270*/  LEA.HI.X.SX32 R7, R31, R114, 0x1, P1 ;  /* 0x000000721f077211 */ /* 0x000fe400008f0eff */
[C---:B------:R-:W-:Y:S02]  /*c280*/  LEA R4, P2, R8.reuse, R112, 0x1 ;  /* 0x0000007008047211 */ /* 0x040fe400078408ff */
[----:B------:R-:W-:Y:S02]  /*c290*/  LEA R31, R111, R30, 0x2 ;  /* 0x0000001e6f1f7211 */ /* 0x000fe400078e10ff */
[----:B------:R-:W-:Y:S02]  /*c2a0*/  LEA.HI.X.SX32 R5, R8, R114, 0x1, P2 ;  /* 0x0000007208057211 */ /* 0x000fe400010f0eff */
[-C--:B------:R-:W-:Y:S01]  /*c2b0*/  LEA R2, P3, R9, R112.reuse, 0x1 ;  /* 0x0000007009027211 */ /* 0x080fe200078608ff */
[----:B------:R-:W-:Y:S01]  /*c2c0*/  IMAD R8, R111, 0x4, R31 ;  /* 0x000000046f087824 */ /* 0x000fe200078e021f */
[----:B------:R-:W-:-:S02]  /*c2d0*/  LEA R106, P1, R10, R112, 0x1 ;  /* 0x000000700a6a7211 */ /* 0x000fc400078208ff */
[----:B------:R-:W-:Y:S02]  /*c2e0*/  LEA.HI.X.SX32 R3, R9, R114, 0x1, P3 ;  /* 0x0000007209037211 */ /* 0x000fe400018f0eff */
[----:B------:R-:W-:Y:S02]  /*c2f0*/  LEA R9, R111, R8, 0x2 ;  /* 0x000000086f097211 */ /* 0x000fe400078e10ff */
[----:B------:R-:W-:Y:S02]  /*c300*/  LEA.HI.X.SX32 R107, R10, R114, 0x1, P1 ;  /* 0x000000720a6b7211 */ /* 0x000fe400008f0eff */
[-C--:B------:R-:W-:Y:S02]  /*c310*/  LEA R104, P1, R11, R112.reuse, 0x1 ;  /* 0x000000700b687211 */ /* 0x080fe400078208ff */
[----:B------:R-:W-:Y:S02]  /*c320*/  LEA R10, R111, R9, 0x2 ;  /* 0x000000096f0a7211 */ /* 0x000fe400078e10ff */
[----:B------:R-:W-:-:S02]  /*c330*/  LEA R102, P2, R22, R112, 0x1 ;  /* 0x0000007016667211 */ /* 0x000fc400078408ff */
[----:B------:R-:W-:Y:S02]  /*c340*/  LEA.HI.X.SX32 R105, R11, R114, 0x1, P1 ;  /* 0x000000720b697211 */ /* 0x000fe400008f0eff */
[----:B------:R-:W-:Y:S02]  /*c350*/  LEA R11, R111, R10, 0x2 ;  /* 0x0000000a6f0b7211 */ /* 0x000fe400078e10ff */
[----:B------:R-:W-:Y:S02]  /*c360*/  LEA R100, P3, R23, R112, 0x1 ;  /* 0x0000007017647211 */ /* 0x000fe400078608ff */
[-C--:B------:R-:W-:Y:S02]  /*c370*/  LEA.HI.X.SX32 R103, R22, R114.reuse, 0x1, P2 ;  /* 0x0000007216677211 */ /* 0x080fe400010f0eff */
[----:B------:R-:W-:Y:S02]  /*c380*/  LEA R22, R111, R11, 0x2 ;  /* 0x0000000b6f167211 */ /* 0x000fe400078e10ff */
[----:B------:R-:W-:-:S02]  /*c390*/  LEA.HI.X.SX32 R101, R23, R114, 0x1, P3 ;  /* 0x0000007217657211 */ /* 0x000fc400018f0eff */
[-C--:B------:R-:W-:Y:S02]  /*c3a0*/  LEA R98, P1, R24, R112.reuse, 0x1 ;  /* 0x0000007018627211 */ /* 0x080fe400078208ff */
[----:B------:R-:W-:Y:S02]  /*c3b0*/  LEA R94, P3, R26, R112, 0x1 ;  /* 0x000000701a5e7211 */ /* 0x000fe400078608ff */
[----:B------:R-:W-:Y:S02]  /*c3c0*/  LEA R23, R111, R22, 0x2 ;  /* 0x000000166f177211 */ /* 0x000fe400078e10ff */
[-C--:B------:R-:W-:Y:S02]  /*c3d0*/  LEA.HI.X.SX32 R99, R24, R114.reuse, 0x1, P1 ;  /* 0x0000007218637211 */ /* 0x080fe400008f0eff */
[----:B------:R-:W-:Y:S02]  /*c3e0*/  LEA.HI.X.SX32 R95, R26, R114, 0x1, P3 ;  /* 0x000000721a5f7211 */ /* 0x000fe400018f0eff */
[----:B------:R-:W-:-:S02]  /*c3f0*/  LEA R96, P2, R25, R112, 0x1 ;  /* 0x0000007019607211 */ /* 0x000fc400078408ff */
[-C--:B------:R-:W-:Y:S02]  /*c400*/  LEA R88, P3, R29, R112.reuse, 0x1 ;  /* 0x000000701d587211 */ /* 0x080fe400078608ff */
[----:B------:R-:W-:Y:S02]  /*c410*/  LEA R24, R111, R23, 0x2 ;  /* 0x000000176f187211 */ /* 0x000fe400078e10ff */
[----:B------:R-:W-:Y:S02]  /*c420*/  LEA R92, P1, R27, R112, 0x1 ;  /* 0x000000701b5c7211 */ /* 0x000fe400078208ff */
[-C--:B------:R-:W-:Y:S01]  /*c430*/  LEA.HI.X.SX32 R97, R25, R114.reuse, 0x1, P2 ;  /* 0x0000007219617211 */ /* 0x080fe200010f0eff */
[----:B------:R-:W-:Y:S01]  /*c440*/  IMAD R25, R111, 0x4, R24 ;  /* 0x000000046f197824 */ /* 0x000fe200078e0218 */
[----:B------:R-:W-:Y:S02]  /*c450*/  LEA.HI.X.SX32 R89, R29, R114, 0x1, P3 ;  /* 0x000000721d597211 */ /* 0x000fe400018f0eff */
[----:B------:R-:W-:-:S02]  /*c460*/  LEA R52, P3, R8, R112, 0x1 ;  /* 0x0000007008347211 */ /* 0x000fc400078608ff */
[----:B------:R-:W-:Y:S02]  /*c470*/  LEA.HI.X.SX32 R93, R27, R114, 0x1, P1 ;  /* 0x000000721b5d7211 */ /* 0x000fe400008f0eff */
[----:B------:R-:W-:Y:S02]  /*c480*/  LEA R50, P1, R30, R112, 0x1 ;  /* 0x000000701e327211 */ /* 0x000fe400078208ff */
[----:B------:R-:W-:Y:S02]  /*c490*/  LEA.HI.X.SX32 R53, R8, R114, 0x1, P3 ;  /* 0x0000007208357211 */ /* 0x000fe400018f0eff */
[----:B------:R-:W-:Y:S02]  /*c4a0*/  LEA R90, P2, R28, R112, 0x1 ;  /* 0x000000701c5a7211 */ /* 0x000fe400078408ff */
[----:B------:R-:W-:Y:S02]  /*c4b0*/  LEA R8, R111, R25, 0x2 ;  /* 0x000000196f087211 */ /* 0x000fe400078e10ff */
[----:B------:R-:W-:-:S02]  /*c4c0*/  LEA.HI.X.SX32 R51, R30, R114, 0x1, P1 ;  /* 0x000000721e337211 */ /* 0x000fc400008f0eff */
[----:B------:R-:W-:Y:S02]  /*c4d0*/  LEA R46, P1, R9, R112, 0x1 ;  /* 0x00000070092e7211 */ /* 0x000fe400078208ff */
[----:B------:R-:W-:Y:S02]  /*c4e0*/  LEA.HI.X.SX32 R91, R28, R114, 0x1, P2 ;  /* 0x000000721c5b7211 */ /* 0x000fe400010f0eff */
[----:B------:R-:W-:Y:S02]  /*c4f0*/  LEA R26, R111, R8, 0x2 ;  /* 0x000000086f1a7211 */ /* 0x000fe400078e10ff */
[----:B------:R-:W-:Y:S02]  /*c500*/  LEA R54, P2, R31, R112, 0x1 ;  /* 0x000000701f367211 */ /* 0x000fe400078408ff */
[----:B------:R-:W-:Y:S02]  /*c510*/  LEA.HI.X.SX32 R47, R9, R114, 0x1, P1 ;  /* 0x00000072092f7211 */ /* 0x000fe400008f0eff */
[----:B------:R-:W-:-:S02]  /*c520*/  LEA R9, R111, R26, 0x2 ;  /* 0x0000001a6f097211 */ /* 0x000fc400078e10ff */
[----:B------:R-:W-:Y:S02]  /*c530*/  LEA.HI.X.SX32 R55, R31, R114, 0x1, P2 ;  /* 0x000000721f377211 */ /* 0x000fe400010f0eff */
[-C--:B------:R-:W-:Y:S02]  /*c540*/  LEA R42, P2, R10, R112.reuse, 0x1 ;  /* 0x000000700a2a7211 */ /* 0x080fe400078408ff */
[----:B------:R-:W-:Y:S02]  /*c550*/  LEA R34, P1, R22, R112, 0x1 ;  /* 0x0000007016227211 */ /* 0x000fe400078208ff */
[----:B------:R-:W-:Y:S02]  /*c560*/  LEA R27, R111, R9, 0x2 ;  /* 0x000000096f1b7211 */ /* 0x000fe400078e10ff */
[----:B------:R-:W-:Y:S02]  /*c570*/  LEA.HI.X.SX32 R43, R10, R114, 0x1, P2 ;  /* 0x000000720a2b7211 */ /* 0x000fe400010f0eff */
[----:B------:R-:W-:-:S02]  /*c580*/  LEA R38, P3, R11, R112, 0x1 ;  /* 0x000000700b267211 */ /* 0x000fc400078608ff */
[----:B------:R-:W-:Y:S02]  /*c590*/  LEA R30, P2, R23, R112, 0x1 ;  /* 0x00000070171e7211 */ /* 0x000fe400078408ff */
[-C--:B------:R-:W-:Y:S02]  /*c5a0*/  LEA.HI.X.SX32 R35, R22, R114.reuse, 0x1, P1 ;  /* 0x0000007216237211 */ /* 0x080fe400008f0eff */
[----:B------:R-:W-:Y:S02]  /*c5b0*/  LEA R22, R111, R27, 0x2 ;  /* 0x0000001b6f167211 */ /* 0x000fe400078e10ff */
[-C--:B------:R-:W-:Y:S02]  /*c5c0*/  LEA.HI.X.SX32 R39, R11, R114.reuse, 0x1, P3 ;  /* 0x000000720b277211 */ /* 0x080fe400018f0eff */
[----:B------:R-:W-:Y:S02]  /*c5d0*/  LEA.HI.X.SX32 R31, R23, R114, 0x1, P2 ;  /* 0x00000072171f7211 */ /* 0x000fe400010f0eff */
[----:B------:R-:W-:-:S02]  /*c5e0*/  LEA R28, P3, R24, R112, 0x1 ;  /* 0x00000070181c7211 */ /* 0x000fc400078608ff */
[----:B------:R-:W-:Y:S02]  /*c5f0*/  LEA R10, P2, R8, R112, 0x1 ;  /* 0x00000070080a7211 */ /* 0x000fe400078408ff */
[C---:B------:R-:W-:Y:S02]  /*c600*/  LEA R23, R111.reuse, R22, 0x2 ;  /* 0x000000166f177211 */ /* 0x040fe400078e10ff */
[-C--:B------:R-:W-:Y:S02]  /*c610*/  LEA.HI.X.SX32 R29, R24, R114.reuse, 0x1, P3 ;  /* 0x00000072181d7211 */ /* 0x080fe400018f0eff */
[----:B------:R-:W-:Y:S01]  /*c620*/  LEA.HI.X.SX32 R11, R8, R114, 0x1, P2 ;  /* 0x00000072080b7211 */ /* 0x000fe200010f0eff */
[----:B------:R-:W-:Y:S01]  /*c630*/  IMAD R109, R111, 0x4, R23 ;  /* 0x000000046f6d7824 */ /* 0x000fe200078e0217 */
[-C--:B------:R-:W-:Y:S02]  /*c640*/  LEA R48, P3, R26, R112.reuse, 0x1 ;  /* 0x000000701a307211 */ /* 0x080fe400078608ff */
[----:B------:R-:W-:-:S02]  /*c650*/  LEA R40, P2, R27, R112, 0x1 ;  /* 0x000000701b287211 */ /* 0x000fc400078408ff */
[----:B------:R-:W-:Y:S02]  /*c660*/  LEA R24, P1, R25, R112, 0x1 ;  /* 0x0000007019187211 */ /* 0x000fe400078208ff */
[-C--:B------:R-:W-:Y:S02]  /*c670*/  LEA.HI.X.SX32 R49, R26, R114.reuse, 0x1, P3 ;  /* 0x000000721a317211 */ /* 0x080fe400018f0eff */
[----:B------:R-:W-:Y:S02]  /*c680*/  LEA.HI.X.SX32 R41, R27, R114, 0x1, P2 ;  /* 0x000000721b297211 */ /* 0x000fe400010f0eff */
[-C--:B------:R-:W-:Y:S02]  /*c690*/  LEA R36, P3, R22, R112.reuse, 0x1 ;  /* 0x0000007016247211 */ /* 0x080fe400078608ff */
[----:B------:R-:W-:Y:S02]  /*c6a0*/  LEA R26, P2, R109, R112, 0x1 ;  /* 0x000000706d1a7211 */ /* 0x000fe400078408ff */
[----:B------:R-:W-:-:S02]  /*c6b0*/  LEA R110, R111, R109, 0x2 ;  /* 0x0000006d6f6e7211 */ /* 0x000fc400078e10ff */
[----:B------:R-:W-:Y:S02]  /*c6c0*/  LEA.HI.X.SX32 R25, R25, R114, 0x1, P1 ;  /* 0x0000007219197211 */ /* 0x000fe400008f0eff */
[----:B------:R-:W-:Y:S02]  /*c6d0*/  LEA R44, P1, R9, R112, 0x1 ;  /* 0x00000070092c7211 */ /* 0x000fe400078208ff */
[-C--:B------:R-:W-:Y:S02]  /*c6e0*/  LEA.HI.X.SX32 R37, R22, R114.reuse, 0x1, P3 ;  /* 0x0000007216257211 */ /* 0x080fe400018f0eff */
[----:B------:R-:W-:Y:S02]  /*c6f0*/  LEA.HI.X.SX32 R27, R109, R114, 0x1, P2 ;  /* 0x000000726d1b7211 */ /* 0x000fe400010f0eff */
[----:B------:R-:W-:Y:S02]  /*c700*/  LEA R8, P3, R110, R112, 0x1 ;  /* 0x000000706e087211 */ /* 0x000fe400078608ff */
[----:B------:R-:W-:-:S02]  /*c710*/  FSETP.GEU.AND P2, PT, R119, 1.175494350822287508e-38, PT ;  /* 0x008000007700780b */ /* 0x000fc40003f4e000 */
[-C--:B------:R-:W-:Y:S02]  /*c720*/  LEA.HI.X.SX32 R45, R9, R114.reuse, 0x1, P1 ;  /* 0x00000072092d7211 */ /* 0x080fe400008f0eff */
[----:B------:R-:W-:Y:S02]  /*c730*/  LEA.HI.X.SX32 R9, R110, R114, 0x1, P3 ;  /* 0x000000726e097211 */ /* 0x000fe400018f0eff */
[----:B------:R-:W-:Y:S02]  /*c740*/  FSEL R15, R20, R119, !P2 ;  /* 0x00000077140f7208 */ /* 0x000fe40005000000 */
[----:B------:R-:W-:Y:S02]  /*c750*/  LEA R111, R111, R110, 0x2 ;  /* 0x0000006e6f6f7211 */ /* 0x000fe400078e10ff */
[----:B------:R-:W-:Y:S02]  /*c760*/  FSETP.GEU.AND P3, PT, R83, 1.175494350822287508e-38, PT ;  /* 0x008000005300780b */ /* 0x000fe40003f6e000 */
[----:B------:R-:W-:-:S02]  /*c770*/  LEA R32, P1, R23, R112, 0x1 ;  /* 0x0000007017207211 */ /* 0x000fc400078208ff */
[----:B------:R-:W-:Y:S02]  /*c780*/  IADD3 R20, R15, -0x3f3504f3, RZ ;  /* 0xc0cafb0d0f147810 */ /* 0x000fe40007ffe0ff */
[----:B------:R-:W-:Y:S01]  /*c790*/  LEA R22, P4, R111, R112, 0x1 ;  /* 0x000000706f167211 */ /* 0x000fe200078808ff */
[----:B------:R-:W-:Y:S01]  /*c7a0*/  IMAD.MOV.U32 R112, RZ, RZ, R74 ;  /* 0x000000ffff707224 */ /* 0x000fe200078e004a */
[----:B------:R-:W-:Y:S01]  /*c7b0*/  FSEL R14, R56, R83, !P3 ;  /* 0x00000053380e7208 */ /* 0x000fe20005800000 */
[----:B------:R-:W-:Y:S01]  /*c7c0*/  FMUL R56, R81, 8388608 ;  /* 0x4b00000051387820 */ /* 0x000fe20000400000 */
[-C--:B------:R-:W-:Y:S02]  /*c7d0*/  LEA.HI.X.SX32 R33, R23, R114.reuse, 0x1, P1 ;  /* 0x0000007217217211 */ /* 0x080fe400008f0eff */
[----:B------:R-:W-:Y:S02]  /*c7e0*/  LOP3.LUT R68, R20, 0xff800000, RZ, 0xc0, !PT ;  /* 0xff80000014447812 */ /* 0x000fe400078ec0ff */
[----:B------:R-:W-:-:S02]  /*c7f0*/  LEA.HI.X.SX32 R23, R111, R114, 0x1, P4 ;  /* 0x000000726f177211 */ /* 0x000fc400020f0eff */
[----:B------:R-:W-:Y:S02]  /*c800*/  IADD3 R20, R14, -0x3f3504f3, RZ ;  /* 0xc0cafb0d0e147810 */ /* 0x000fe40007ffe0ff */
[----:B------:R-:W-:Y:S02]  /*c810*/  FSETP.GEU.AND P4, PT, R81, 1.175494350822287508e-38, PT ;  /* 0x008000005100780b */ /* 0x000fe40003f8e000 */
[----:B------:R-:W-:Y:S02]  /*c820*/  MOV R114, R69 ;  /* 0x0000004500727202 */ /* 0x000fe40000000f00 */
[----:B------:R-:W-:Y:S01]  /*c830*/  LOP3.LUT R69, R20, 0xff800000, RZ, 0xc0, !PT ;  /* 0xff80000014457812 */ /* 0x000fe200078ec0ff */
[C---:B------:R-:W-:Y:S01]  /*c840*/  FMUL R20, R73.reuse, 8388608 ;  /* 0x4b00000049147820 */ /* 0x040fe20000400000 */
[----:B------:R-:W-:Y:S02]  /*c850*/  FSEL R13, R56, R81, !P4 ;  /* 0x00000051380d7208 */ /* 0x000fe40006000000 */
[----:B------:R-:W-:-:S02]  /*c860*/  FSETP.GEU.AND P5, PT, R73, 1.175494350822287508e-38, PT ;  /* 0x008000004900780b */ /* 0x000fc40003fae000 */
[----:B------:R-:W-:Y:S02]  /*c870*/  IADD3 R56, R13, -0x3f3504f3, RZ ;  /* 0xc0cafb0d0d387810 */ /* 0x000fe40007ffe0ff */
[----:B------:R-:W-:Y:S02]  /*c880*/  FSEL R20, R20, R73, !P5 ;  /* 0x0000004914147208 */ /* 0x000fe40006800000 */
[----:B------:R-:W-:Y:S02]  /*c890*/  MOV R82, R70 ;  /* 0x0000004600527202 */ /* 0x000fe40000000f00 */
[----:B------:R-:W-:Y:S02]  /*c8a0*/  LOP3.LUT R70, R56, 0xff800000, RZ, 0xc0, !PT ;  /* 0xff80000038467812 */ /* 0x000fe400078ec0ff */
[----:B------:R-:W-:Y:S02]  /*c8b0*/  IADD3 R56, R20, -0x3f3504f3, RZ ;  /* 0xc0cafb0d14387810 */ /* 0x000fe40007ffe0ff */
[----:B------:R-:W-:Y:S01]  /*c8c0*/  MOV R110, R75 ;  /* 0x0000004b006e7202 */ /* 0x000fe20000000f00 */
[----:B------:R-:W-:Y:S01]  /*c8d0*/  IMAD.MOV.U32 R75, RZ, RZ, R63 ;  /* 0x000000ffff4b7224 */ /* 0x000fe200078e003f */
[----:B------:R-:W-:-:S02]  /*c8e0*/  FSETP.GT.AND P1, PT, |R73|, 8.50705917302346158658e+37, PT ;  /* 0x7e8000004900780b */ /* 0x000fc40003f24200 */
[----:B------:R-:W-:Y:S02]  /*c8f0*/  MOV R126, R57 ;  /* 0x00000039007e7202 */ /* 0x000fe40000000f00 */
[----:B------:R-:W-:Y:S01]  /*c900*/  MOV R136, R80 ;  /* 0x0000005000887202 */ /* 0x000fe20000000f00 */
[----:B------:R-:W0:Y:S01]  /*c910*/  I2F R57, R68 ;  /* 0x0000004400397306 */ /* 0x000e220000201400 */
[----:B------:R-:W-:Y:S01]  /*c920*/  MOV R122, R59 ;  /* 0x0000003b007a7202 */ /* 0x000fe20000000f00 */
[----:B------:R-:W-:Y:S01]  /*c930*/  IMAD.MOV.U32 R80, RZ, RZ, R71 ;  /* 0x000000ffff507224 */ /* 0x000fe200078e0047 */
[----:B------:R-:W-:Y:S02]  /*c940*/  LOP3.LUT R63, R56, 0xff800000, RZ, 0xc0, !PT ;  /* 0xff800000383f7812 */ /* 0x000fe400078ec0ff */
[----:B------:R-:W-:Y:S02]  /*c950*/  FSEL R56, RZ, -23, P2 ;  /* 0xc1b80000ff387808 */ /* 0x000fe40001000000 */
[C---:B------:R-:W-:Y:S01]  /*c960*/  FSETP.GEU.AND P2, PT, |R73|.reuse, 1.175494350822287508e-38, PT ;  /* 0x008000004900780b */ /* 0x040fe20003f4e200 */
[----:B------:R-:W1:Y:S01]  /*c970*/  I2F R59, R69 ;  /* 0x00000045003b7306 */ /* 0x000e620000201400 */
[----:B------:R-:W-:Y:S01]  /*c980*/  MOV R124, R58 ;  /* 0x0000003a007c7202 */ /* 0x000fe20000000f00 */
[----:B------:R-:W-:Y:S01]  /*c990*/  @P1 FMUL R73, R73, 0.25 ;  /* 0x3e80000049491820 */ /* 0x000fe20000400000 */
[----:B------:R-:W-:Y:S01]  /*c9a0*/  MOV R113, R87 ;  /* 0x0000005700717202 */ /* 0x000fe20000000f00 */
[----:B------:R-:W-:Y:S01]  /*c9b0*/  @P1 FMUL R67, R67, 0.25 ;  /* 0x3e80000043431820 */ /* 0x000fe20000400000 */
[----:B------:R-:W-:Y:S01]  /*c9c0*/  FSEL R58, RZ, -23, P3 ;  /* 0xc1b80000ff3a7808 */ /* 0x000fe20001800000 */
[----:B------:R-:W-:Y:S01]  /*c9d0*/  @P1 FMUL R66, R66, 0.25 ;  /* 0x3e80000042421820 */ /* 0x000fe20000400000 */
[----:B------:R-:W-:Y:S01]  /*c9e0*/  MOV R87, R62 ;  /* 0x0000003e00577202 */ /* 0x000fe20000000f00 */
[----:B------:R-:W2:Y:S01]  /*c9f0*/  I2F R71, R70 ;  /* 0x0000004600477306 */ /* 0x000ea20000201400 */
[----:B------:R-:W-:Y:S01]  /*ca00*/  FSETP.GT.AND P3, PT, |R81|, 8.50705917302346158658e+37, PT ;  /* 0x7e8000005100780b */ /* 0x000fe20003f64200 */
[----:B------:R-:W-:Y:S01]  /*ca10*/  @P1 FMUL R79, R79, 0.25 ;  /* 0x3e8000004f4f1820 */ /* 0x000fe20000400000 */
[----:B------:R-:W-:Y:S01]  /*ca20*/  MOV R111, R60 ;  /* 0x0000003c006f7202 */ /* 0x000fe20000000f00 */
[----:B------:R-:W-:Y:S01]  /*ca30*/  @!P2 FMUL R73, R73, 16777216 ;  /* 0x4b8000004949a820 */ /* 0x000fe20000400000 */
[----:B------:R-:W-:Y:S01]  /*ca40*/  FSEL R60, RZ, -23, P4 ;  /* 0xc1b80000ff3c7808 */ /* 0x000fe20002000000 */
[----:B------:R-:W-:Y:S01]  /*ca50*/  @P1 FMUL R78, R78, 0.25 ;  /* 0x3e8000004e4e1820 */ /* 0x000fe20000400000 */
[----:B------:R-:W-:Y:S01]  /*ca60*/  MOV R115, R85 ;  /* 0x0000005500737202 */ /* 0x000fe20000000f00 */
[----:B------:R-:W-:Y:S01]  /*ca70*/  @P1 FMUL R75, R75, 0.25 ;  /* 0x3e8000004b4b1820 */ /* 0x000fe20000400000 */
[----:B------:R-:W-:Y:S01]  /*ca80*/  MOV R85, R77 ;  /* 0x0000004d00557202 */ /* 0x000fe20000000f00 */
[----:B------:R-:W-:Y:S01]  /*ca90*/  @P1 FMUL R87, R87, 0.25 ;  /* 0x3e80000057571820 */ /* 0x000fe20000400000 */
[----:B------:R-:W-:Y:S01]  /*caa0*/  MOV R109, R61 ;  /* 0x0000003d006d7202 */ /* 0x000fe20000000f00 */
[----:B------:R-:W-:Y:S01]  /*cab0*/  @P1 FMUL R113, R113, 0.25 ;  /* 0x3e80000071711820 */ /* 0x000fe20000400000 */
[----:B------:R-:W3:Y:S01]  /*cac0*/  I2F R62, R63 ;  /* 0x0000003f003e7306 */ /* 0x000ee20000201400 */
[----:B------:R-:W-:Y:S01]  /*cad0*/  @P1 FMUL R86, R86, 0.25 ;  /* 0x3e80000056561820 */ /* 0x000fe20000400000 */
[----:B------:R-:W-:Y:S01]  /*cae0*/  MOV R77, R64 ;  /* 0x00000040004d7202 */ /* 0x000fe20000000f00 */
[----:B0-----:R-:W-:Y:S01]  /*caf0*/  FFMA.FTZ R56, R57, 1.1920928955078125e-07, R56 ;  /* 0x3400000039387823 */ /* 0x001fe20000010038 */
[----:B------:R-:W-:Y:S01]  /*cb00*/  FSETP.GT.AND P1, PT, |R83|, 8.50705917302346158658e+37, PT ;  /* 0x7e8000005300780b */ /* 0x000fe20003f24200 */
[----:B-1----:R-:W-:Y:S01]  /*cb10*/  FFMA.FTZ R57, R59, 1.1920928955078125e-07, R58 ;  /* 0x340000003b397823 */ /* 0x002fe2000001003a */
[----:B------:R-:W-:Y:S01]  /*cb20*/  FSEL R61, RZ, -23, P5 ;  /* 0xc1b80000ff3d7808 */ /* 0x000fe20002800000 */
[----:B--2---:R-:W-:Y:S01]  /*cb30*/  FFMA.FTZ R58, R71, 1.1920928955078125e-07, R60 ;  /* 0x34000000473a7823 */ /* 0x004fe2000001003c */
[----:B------:R-:W-:Y:S01]  /*cb40*/  FSETP.GEU.AND P4, PT, |R81|, 1.175494350822287508e-38, PT ;  /* 0x008000005100780b */ /* 0x000fe20003f8e200 */
[----:B------:R-:W0:Y:S01]  /*cb50*/  MUFU.RCP R60, R73 ;  /* 0x00000049003c7308 */ /* 0x000e220000001000 */
[----:B------:R-:W-:Y:S01]  /*cb60*/  @!P2 FMUL R67, R67, 16777216 ;  /* 0x4b8000004343a820 */ /* 0x000fe20000400000 */
[----:B------:R-:W-:Y:S01]  /*cb70*/  FSETP.GEU.AND P5, PT, |R83|, 1.175494350822287508e-38, PT ;  /* 0x008000005300780b */ /* 0x000fe20003fae200 */
[----:B------:R-:W-:Y:S01]  /*cb80*/  @!P2 FMUL R66, R66, 16777216 ;  /* 0x4b8000004242a820 */ /* 0x000fe20000400000 */
[----:B------:R-:W-:Y:S01]  /*cb90*/  MOV R120, R72 ;  /* 0x0000004800787202 */ /* 0x000fe20000000f00 */
[----:B------:R-:W-:Y:S01]  /*cba0*/  @!P2 FMUL R79, R79, 16777216 ;  /* 0x4b8000004f4fa820 */ /* 0x000fe20000400000 */
[----:B------:R-:W-:Y:S01]  /*cbb0*/  IADD3 R69, R14, -R69, RZ ;  /* 0x800000450e457210 */ /* 0x000fe20007ffe0ff */
[----:B------:R-:W-:Y:S01]  /*cbc0*/  @!P2 FMUL R78, R78, 16777216 ;  /* 0x4b8000004e4ea820 */ /* 0x000fe20000400000 */
[----:B------:R-:W-:Y:S01]  /*cbd0*/  MOV R123, 0x3dc6b27f ;  /* 0x3dc6b27f007b7802 */ /* 0x000fe20000000f00 */
[----:B------:R-:W-:Y:S01]  /*cbe0*/  @!P2 FMUL R75, R75, 16777216 ;  /* 0x4b8000004b4ba820 */ /* 0x000fe20000400000 */
[----:B------:R-:W-:Y:S01]  /*cbf0*/  IADD3 R68, R15, -R68, RZ ;  /* 0x800000440f447210 */ /* 0x000fe20007ffe0ff */
[----:B------:R-:W-:Y:S01]  /*cc00*/  @!P2 FMUL R87, R87, 16777216 ;  /* 0x4b8000005757a820 */ /* 0x000fe20000400000 */
[----:B------:R-:W-:Y:S01]  /*cc10*/  IADD3 R70, R13, -R70, RZ ;  /* 0x800000460d467210 */ /* 0x000fe20007ffe0ff */
[----:B------:R-:W-:Y:S01]  /*cc20*/  @!P2 FMUL R113, R113, 16777216 ;  /* 0x4b8000007171a820 */ /* 0x000fe20000400000 */
[----:B------:R-:W-:Y:S01]  /*cc30*/  LOP3.LUT R0, R0, 0x70, RZ, 0xc0, !PT ;  /* 0x0000007000007812 */ /* 0x000fe200078ec0ff */
[----:B------:R-:W-:Y:S01]  /*cc40*/  @!P2 FMUL R86, R86, 16777216 ;  /* 0x4b8000005656a820 */ /* 0x000fe20000400000 */
[----:B------:R-:W-:Y:S01]  /*cc50*/  FSETP.GT.AND P2, PT, |R119|, 8.50705917302346158658e+37, PT ;  /* 0x7e8000007700780b */ /* 0x000fe20003f44200 */
[----:B------:R-:W-:-:S02]  /*cc60*/  @P3 FMUL R81, R81, 0.25 ;  /* 0x3e80000051513820 */ /* 0x000fc40000400000 */
[----:B------:R-:W-:Y:S02]  /*cc70*/  @P3 FMUL R65, R65, 0.25 ;  /* 0x3e80000041413820 */ /* 0x000fe40000400000 */
[----:B------:R-:W-:Y:S02]  /*cc80*/  @P3 FMUL R77, R77, 0.25 ;  /* 0x3e8000004d4d3820 */ /* 0x000fe40000400000 */
[----:B------:R-:W-:Y:S02]  /*cc90*/  @P3 FMUL R85, R85, 0.25 ;  /* 0x3e80000055553820 */ /* 0x000fe40000400000 */
[----:B------:R-:W-:Y:S02]  /*cca0*/  @P3 FMUL R76, R76, 0.25 ;  /* 0x3e8000004c4c3820 */ /* 0x000fe40000400000 */
[----:B------:R-:W-:Y:S02]  /*ccb0*/  @P3 FMUL R109, R109, 0.25 ;  /* 0x3e8000006d6d3820 */ /* 0x000fe40000400000 */
[----:B------:R-:W-:-:S02]  /*ccc0*/  @P3 FMUL R111, R111, 0.25 ;  /* 0x3e8000006f6f3820 */ /* 0x000fc40000400000 */
[----:B------:R-:W-:Y:S02]  /*ccd0*/  @P3 FMUL R115, R115, 0.25 ;  /* 0x3e80000073733820 */ /* 0x000fe40000400000 */
[----:B------:R-:W-:Y:S01]  /*cce0*/  @P3 FMUL R84, R84, 0.25 ;  /* 0x3e80000054543820 */ /* 0x000fe20000400000 */
[----:B------:R-:W-:Y:S01]  /*ccf0*/  FSETP.GEU.AND P3, PT, |R119|, 1.175494350822287508e-38, PT ;  /* 0x008000007700780b */ /* 0x000fe20003f6e200 */
[----:B------:R-:W-:Y:S02]  /*cd00*/  @P1 FMUL R83, R83, 0.25 ;  /* 0x3e80000053531820 */ /* 0x000fe40000400000 */
[----:B------:R-:W-:Y:S02]  /*cd10*/  @P2 FMUL R119, R119, 0.25 ;  /* 0x3e80000077772820 */ /* 0x000fe40000400000 */
[----:B---3--:R-:W-:Y:S02]  /*cd20*/  FFMA.FTZ R59, R62, 1.1920928955078125e-07, R61 ;  /* 0x340000003e3b7823 */ /* 0x008fe4000001003d */
[----:B------:R-:W-:-:S02]  /*cd30*/  @!P4 FMUL R81, R81, 16777216 ;  /* 0x4b8000005151c820 */ /* 0x000fc40000400000 */
[C---:B0-----:R-:W-:Y:S02]  /*cd40*/  FMUL R62, R60.reuse, R67 ;  /* 0x000000433c3e7220 */ /* 0x041fe40000400000 */
[----:B------:R-:W-:Y:S02]  /*cd50*/  @!P5 FMUL R83, R83, 16777216 ;  /* 0x4b8000005353d820 */ /* 0x000fe40000400000 */
[C---:B------:R-:W-:Y:S02]  /*cd60*/  FMUL R67, R60.reuse, R79 ;  /* 0x0000004f3c437220 */ /* 0x040fe40000400000 */
[C---:B------:R-:W-:Y:S01]  /*cd70*/  FMUL R71, R60.reuse, R78 ;  /* 0x0000004e3c477220 */ /* 0x040fe20000400000 */
[----:B------:R-:W-:Y:S01]  /*cd80*/  MUFU.RCP R61, R83 ;  /* 0x00000053003d7308 */ /* 0x000fe20000001000 */
[----:B------:R-:W-:Y:S01]  /*cd90*/  FMUL R74, R60, R75 ;  /* 0x0000004b3c4a7220 */ /* 0x000fe20000400000 */
[----:B------:R-:W-:Y:S01]  /*cda0*/  F2FP.PACK_AB R67, R62, R67 ;  /* 0x000000433e43723e */ /* 0x000fe200000000ff */
[----:B------:R-:W-:-:S02]  /*cdb0*/  FMUL R64, R60, R66 ;  /* 0x000000423c407220 */ /* 0x000fc40000400000 */
[C---:B------:R-:W-:Y:S02]  /*cdc0*/  FMUL R75, R60.reuse, R87 ;  /* 0x000000573c4b7220 */ /* 0x040fe40000400000 */
[C---:B------:R-:W-:Y:S02]  /*cdd0*/  FMUL R79, R60.reuse, R113 ;  /* 0x000000713c4f7220 */ /* 0x040fe40000400000 */
[----:B------:R-:W-:Y:S02]  /*cde0*/  FMUL R78, R60, R86 ;  /* 0x000000563c4e7220 */ /* 0x000fe40000400000 */
[----:B------:R-:W-:Y:S01]  /*cdf0*/  @!P3 FMUL R119, R119, 16777216 ;  /* 0x4b8000007777b820 */ /* 0x000fe20000400000 */
[----:B------:R-:W0:Y:S01]  /*ce00*/  MUFU.RCP R60, R81 ;  /* 0x00000051003c7308 */ /* 0x000e220000001000 */
[----:B------:R-:W-:Y:S02]  /*ce10*/  @P2 FMUL R114, R114, 0.25 ;  /* 0x3e80000072722820 */ /* 0x000fe40000400000 */
[----:B------:R-:W-:-:S02]  /*ce20*/  @P2 FMUL R116, R116, 0.25 ;  /* 0x3e80000074742820 */ /* 0x000fc40000400000 */
[----:B------:R-:W-:Y:S02]  /*ce30*/  @P2 FMUL R120, R120, 0.25 ;  /* 0x3e80000078782820 */ /* 0x000fe40000400000 */
[----:B------:R-:W-:Y:S01]  /*ce40*/  @!P4 FMUL R77, R77, 16777216 ;  /* 0x4b8000004d4dc820 */ /* 0x000fe20000400000 */
[----:B------:R-:W1:Y:S01]  /*ce50*/  MUFU.RCP R83, R119 ;  /* 0x0000007700537308 */ /* 0x000e620000001000 */
[----:B------:R-:W-:Y:S02]  /*ce60*/  @!P4 FMUL R76, R76, 16777216 ;  /* 0x4b8000004c4cc820 */ /* 0x000fe40000400000 */
[----:B------:R-:W-:Y:S02]  /*ce70*/  @P2 FMUL R118, R118, 0.25 ;  /* 0x3e80000076762820 */ /* 0x000fe40000400000 */
[----:B------:R-:W-:Y:S02]  /*ce80*/  @P2 FMUL R128, R128, 0.25 ;  /* 0x3e80000080802820 */ /* 0x000fe40000400000 */
[----:B------:R-:W-:-:S02]  /*ce90*/  @P2 FMUL R136, R136, 0.25 ;  /* 0x3e80000088882820 */ /* 0x000fc40000400000 */
[----:B------:R-:W-:Y:S02]  /*cea0*/  @!P4 FMUL R65, R65, 16777216 ;  /* 0x4b8000004141c820 */ /* 0x000fe40000400000 */
[----:B------:R-:W-:Y:S02]  /*ceb0*/  @!P4 FMUL R85, R85, 16777216 ;  /* 0x4b8000005555c820 */ /* 0x000fe40000400000 */
[----:B------:R-:W-:Y:S02]  /*cec0*/  @!P4 FMUL R109, R109, 16777216 ;  /* 0x4b8000006d6dc820 */ /* 0x000fe40000400000 */
[----:B------:R-:W-:Y:S02]  /*ced0*/  @!P4 FMUL R111, R111, 16777216 ;  /* 0x4b8000006f6fc820 */ /* 0x000fe40000400000 */
[----:B------:R-:W-:Y:S02]  /*cee0*/  @!P4 FMUL R115, R115, 16777216 ;  /* 0x4b8000007373c820 */ /* 0x000fe40000400000 */
[----:B------:R-:W-:-:S02]  /*cef0*/  @P1 FMUL R110, R110, 0.25 ;  /* 0x3e8000006e6e1820 */ /* 0x000fc40000400000 */
[----:B------:R-:W-:Y:S02]  /*cf00*/  @P1 FMUL R112, R112, 0.25 ;  /* 0x3e80000070701820 */ /* 0x000fe40000400000 */
[----:B------:R-:W-:Y:S02]  /*cf10*/  @P2 FMUL R126, R126, 0.25 ;  /* 0x3e8000007e7e2820 */ /* 0x000fe40000400000 */
[----:B------:R-:W-:Y:S01]  /*cf20*/  @P2 FMUL R134, R134, 0.25 ;  /* 0x3e80000086862820 */ /* 0x000fe20000400000 */
[C---:B------:R-:W-:Y:S01]  /*cf30*/  FSETP.NEU.AND P2, PT, R15.reuse, RZ, PT ;  /* 0x000000ff0f00720b */ /* 0x040fe20003f4d000 */
[----:B------:R-:W-:Y:S01]  /*cf40*/  @!P4 FMUL R84, R84, 16777216 ;  /* 0x4b8000005454c820 */ /* 0x000fe20000400000 */
[----:B------:R-:W-:Y:S01]  /*cf50*/  ISETP.GE.U32.AND P4, PT, R15, 0x7f800000, PT ;  /* 0x7f8000000f00780c */ /* 0x000fe20003f86070 */
[----:B------:R-:W-:Y:S02]  /*cf60*/  @P1 FMUL R80, R80, 0.25 ;  /* 0x3e80000050501820 */ /* 0x000fe40000400000 */
[----:B------:R-:W-:-:S02]  /*cf70*/  @P1 FMUL R82, R82, 0.25 ;  /* 0x3e80000052521820 */ /* 0x000fc40000400000 */
[----:B------:R-:W-:Y:S02]  /*cf80*/  @P1 FMUL R122, R122, 0.25 ;  /* 0x3e8000007a7a1820 */ /* 0x000fe40000400000 */
[----:B------:R-:W-:Y:S02]  /*cf90*/  @P1 FMUL R124, R124, 0.25 ;  /* 0x3e8000007c7c1820 */ /* 0x000fe40000400000 */
[----:B------:R-:W-:Y:S02]  /*cfa0*/  @P1 FMUL R130, R130, 0.25 ;  /* 0x3e80000082821820 */ /* 0x000fe40000400000 */
[----:B------:R-:W-:Y:S01]  /*cfb0*/  @P1 FMUL R132, R132, 0.25 ;  /* 0x3e80000084841820 */ /* 0x000fe20000400000 */
[----:B------:R-:W-:Y:S01]  /*cfc0*/  ISETP.GE.U32.AND P1, PT, R20, 0x7f800000, PT ;  /* 0x7f8000001400780c */ /* 0x000fe20003f26070 */
[----:B------:R-:W-:Y:S02]  /*cfd0*/  @!P3 FMUL R114, R114, 16777216 ;  /* 0x4b8000007272b820 */ /* 0x000fe40000400000 */
[----:B------:R-:W-:-:S02]  /*cfe0*/  @!P3 FMUL R116, R116, 16777216 ;  /* 0x4b8000007474b820 */ /* 0x000fc40000400000 */
[----:B------:R-:W-:Y:S02]  /*cff0*/  @!P3 FMUL R120, R120, 16777216 ;  /* 0x4b8000007878b820 */ /* 0x000fe40000400000 */
[C---:B0-----:R-:W-:Y:S02]  /*d000*/  FMUL R66, R60.reuse, R77 ;  /* 0x0000004d3c427220 */ /* 0x041fe40000400000 */
[----:B------:R-:W-:Y:S02]  /*d010*/  FMUL R73, R60, R76 ;  /* 0x0000004c3c497220 */ /* 0x000fe40000400000 */
[----:B------:R-:W-:Y:S02]  /*d020*/  @!P3 FMUL R118, R118, 16777216 ;  /* 0x4b8000007676b820 */ /* 0x000fe40000400000 */
[----:B------:R-:W-:Y:S02]  /*d030*/  @!P3 FMUL R128, R128, 16777216 ;  /* 0x4b8000008080b820 */ /* 0x000fe40000400000 */
[----:B------:R-:W-:-:S02]  /*d040*/  @!P3 FMUL R136, R136, 16777216 ;  /* 0x4b8000008888b820 */ /* 0x000fc40000400000 */
[C---:B------:R-:W-:Y:S02]  /*d050*/  FMUL R65, R60.reuse, R65 ;  /* 0x000000413c417220 */ /* 0x040fe40000400000 */
[C---:B------:R-:W-:Y:S02]  /*d060*/  FMUL R72, R60.reuse, R85 ;  /* 0x000000553c487220 */ /* 0x040fe40000400000 */
[C---:B------:R-:W-:Y:S02]  /*d070*/  FMUL R76, R60.reuse, R109 ;  /* 0x0000006d3c4c7220 */ /* 0x040fe40000400000 */
[C---:B------:R-:W-:Y:S02]  /*d080*/  FMUL R77, R60.reuse, R111 ;  /* 0x0000006f3c4d7220 */ /* 0x040fe40000400000 */
[----:B------:R-:W-:Y:S02]  /*d090*/  FMUL R81, R60, R115 ;  /* 0x000000733c517220 */ /* 0x000fe40000400000 */
[----:B------:R-:W-:-:S02]  /*d0a0*/  @!P5 FMUL R110, R110, 16777216 ;  /* 0x4b8000006e6ed820 */ /* 0x000fc40000400000 */
[----:B------:R-:W-:Y:S01]  /*d0b0*/  @!P5 FMUL R112, R112, 16777216 ;  /* 0x4b8000007070d820 */ /* 0x000fe20000400000 */
[----:B------:R-:W-:Y:S01]  /*d0c0*/  F2FP.PACK_AB R76, R76, R81 ;  /* 0x000000514c4c723e */ /* 0x000fe200000000ff */
[----:B------:R-:W-:Y:S02]  /*d0d0*/  @!P3 FMUL R126, R126, 16777216 ;  /* 0x4b8000007e7eb820 */ /* 0x000fe40000400000 */
[----:B------:R-:W-:Y:S01]  /*d0e0*/  @!P3 FMUL R134, R134, 16777216 ;  /* 0x4b8000008686b820 */ /* 0x000fe20000400000 */
[----:B------:R-:W-:Y:S01]  /*d0f0*/  ISETP.GE.U32.AND P3, PT, R13, 0x7f800000, PT ;  /* 0x7f8000000d00780c */ /* 0x000fe20003f66070 */
[----:B------:R-:W-:Y:S02]  /*d100*/  FMUL R60, R60, R84 ;  /* 0x000000543c3c7220 */ /* 0x000fe40000400000 */
[----:B------:R-:W-:Y:S02]  /*d110*/  @!P5 FMUL R80, R80, 16777216 ;  /* 0x4b8000005050d820 */ /* 0x000fe40000400000 */
[----:B------:R-:W-:-:S02]  /*d120*/  @!P5 FMUL R82, R82, 16777216 ;  /* 0x4b8000005252d820 */ /* 0x000fc40000400000 */
[----:B------:R-:W-:Y:S02]  /*d130*/  @!P5 FMUL R122, R122, 16777216 ;  /* 0x4b8000007a7ad820 */ /* 0x000fe40000400000 */
[----:B------:R-:W-:Y:S02]  /*d140*/  @!P5 FMUL R124, R124, 16777216 ;  /* 0x4b8000007c7cd820 */ /* 0x000fe40000400000 */
[----:B------:R-:W-:Y:S02]  /*d150*/  @!P5 FMUL R130, R130, 16777216 ;  /* 0x4b8000008282d820 */ /* 0x000fe40000400000 */
[----:B------:R-:W-:Y:S01]  /*d160*/  @!P5 FMUL R132, R132, 16777216 ;  /* 0x4b8000008484d820 */ /* 0x000fe20000400000 */
[----:B------:R-:W-:Y:S01]  /*d170*/  ISETP.GE.U32.AND P5, PT, R14, 0x7f800000, PT ;  /* 0x7f8000000e00780c */ /* 0x000fe20003fa6070 */
[C---:B-1----:R-:W-:Y:S02]  /*d180*/  FMUL R84, R83.reuse, R114 ;  /* 0x0000007253547220 */ /* 0x042fe40000400000 */
[----:B------:R-:W-:-:S02]  /*d190*/  FMUL R85, R83, R116 ;  /* 0x0000007453557220 */ /* 0x000fc40000400000 */
[C---:B------:R-:W-:Y:S02]  /*d1a0*/  FMUL R86, R83.reuse, R120 ;  /* 0x0000007853567220 */ /* 0x040fe40000400000 */
[----:B------:R-:W-:Y:S01]  /*d1b0*/  FMUL R111, R83, R118 ;  /* 0x00000076536f7220 */ /* 0x000fe20000400000 */
[----:B------:R-:W-:Y:S01]  /*d1c0*/  F2FP.PACK_AB R118, R77, R60 ;  /* 0x0000003c4d76723e */ /* 0x000fe200000000ff */
        /* <DEDUP_REMOVED lines=8> */
[C---:B------:R-:W-:Y:S01]  /*d250*/  FMUL R113, R83.reuse, R126 ;  /* 0x0000007e53717220 */ /* 0x040fe20000400000 */
[----:B------:R-:W-:Y:S01]  /*d260*/  F2FP.PACK_AB R119, R66, R73 ;  /* 0x000000494277723e */ /* 0x000fe200000000ff */
[----:B------:R-:W-:Y:S01]  /*d270*/  FMUL R116, R83, R134 ;  /* 0x0000008653747220 */ /* 0x000fe20000400000 */
[----:B------:R-:W-:Y:S01]  /*d280*/  F2FP.PACK_AB R65, R64, R71 ;  /* 0x000000474041723e */ /* 0x000fe200000000ff */
[C---:B------:R-:W-:Y:S01]  /*d290*/  FMUL R80, R61.reuse, R80 ;  /* 0x000000503d507220 */ /* 0x040fe20000400000 */
[----:B------:R-:W-:Y:S01]  /*d2a0*/  LOP3.LUT R72, R108, 0x8, RZ, 0x3c, !PT ;  /* 0x000000086c487812 */ /* 0x000fe200078e3cff */
[----:B------:R-:W-:Y:S01]  /*d2b0*/  FMUL R82, R61, R82 ;  /* 0x000000523d527220 */ /* 0x000fe20000400000 */
[----:B------:R-:W-:Y:S01]  /*d2c0*/  F2FP.PACK_AB R84, R113, R116 ;  /* 0x000000747154723e */ /* 0x000fe200000000ff */
[C---:B------:R-:W-:Y:S01]  /*d2d0*/  FMUL R110, R61.reuse, R122 ;  /* 0x0000007a3d6e7220 */ /* 0x040fe20000400000 */
[----:B------:R-:W-:Y:S01]  /*d2e0*/  F2FP.PACK_AB R87, R80, R87 ;  /* 0x000000575057723e */ /* 0x000fe200000000ff */
[C---:B------:R-:W-:Y:S01]  /*d2f0*/  FMUL R112, R61.reuse, R124 ;  /* 0x0000007c3d707220 */ /* 0x040fe20000400000 */
[----:B------:R-:W-:Y:S01]  /*d300*/  F2FP.PACK_AB R113, R82, R109 ;  /* 0x0000006d5271723e */ /* 0x000fe200000000ff */
[----:B------:R-:W-:Y:S01]  /*d310*/  FMUL R115, R61, R130 ;  /* 0x000000823d737220 */ /* 0x000fe20000400000 */
[----:B------:R-:W-:Y:S01]  /*d320*/  F2FP.PACK_AB R64, R75, R78 ;  /* 0x0000004e4b40723e */ /* 0x000fe200000000ff */
[----:B------:R-:W-:Y:S01]  /*d330*/  FMUL R117, R61, R132 ;  /* 0x000000843d757220 */ /* 0x000fe20000400000 */
[----:B------:R-:W-:Y:S01]  /*d340*/  F2FP.PACK_AB R66, R74, R79 ;  /* 0x0000004f4a42723e */ /* 0x000fe200000000ff */
[----:B------:R-:W-:Y:S01]  /*d350*/  STS.64 [R108], R120 ;  /* 0x000000786c007388 */ /* 0x000fe20000000a00 */
[----:B------:R-:W-:Y:S01]  /*d360*/  F2FP.PACK_AB R86, R110, R115 ;  /* 0x000000736e56723e */ /* 0x000fe200000000ff */
[----:B------:R-:W-:Y:S01]  /*d370*/  FADD R69, R69, -1 ;  /* 0xbf80000045457421 */ /* 0x000fe20000000000 */
[----:B------:R-:W-:Y:S01]  /*d380*/  F2FP.PACK_AB R112, R112, R117 ;  /* 0x000000757070723e */ /* 0x000fe200000000ff */
[----:B------:R-:W-:Y:S01]  /*d390*/  STS.64 [R108+0x100], R84 ;  /* 0x000100546c007388 */ /* 0x000fe20000000a00 */
[----:B------:R-:W-:-:S02]  /*d3a0*/  FADD R68, R68, -1 ;  /* 0xbf80000044447421 */ /* 0x000fc40000000000 */
[CC--:B------:R-:W-:Y:S01]  /*d3b0*/  FFMA.FTZ R60, R69.reuse, R123.reuse, -0.16845393180847167969 ;  /* 0xbe2c7f30453c7423 */ /* 0x0c0fe2000001007b */
[----:B------:R-:W-:Y:S01]  /*d3c0*/  STS.64 [R108+0x80], R118 ;  /* 0x000080766c007388 */ /* 0x000fe20000000a00 */
[----:B------:R-:W-:Y:S02]  /*d3d0*/  IMAD.IADD R63, R20, 0x1, -R63 ;  /* 0x00000001143f7824 */ /* 0x000fe400078e0a3f */
[----:B------:R-:W-:Y:S01]  /*d3e0*/  FFMA.FTZ R60, R69, R60, 0.1716887056827545166 ;  /* 0x3e2fcf2a453c7423 */ /* 0x000fe2000001003c */
[----:B------:R-:W-:Y:S01]  /*d3f0*/  STS.64 [R108+0x180], R76 ;  /* 0x0001804c6c007388 */ /* 0x000fe20000000a00 */
[----:B------:R-:W-:Y:S02]  /*d400*/  FFMA.FTZ R61, R68, R123, -0.16845393180847167969 ;  /* 0xbe2c7f30443d7423 */ /* 0x000fe4000001007b */
[----:B------:R-:W-:Y:S01]  /*d410*/  FADD R70, R70, -1 ;  /* 0xbf80000046467421 */ /* 0x000fe20000000000 */
[----:B------:R-:W-:Y:S01]  /*d420*/  STS.64 [R72+0x1000], R112 ;  /* 0x0010007048007388 */ /* 0x000fe20000000a00 */
[----:B------:R-:W-:-:S02]  /*d430*/  FADD R62, R63, -1 ;  /* 0xbf8000003f3e7421 */ /* 0x000fc40000000000 */
[C---:B------:R-:W-:Y:S01]  /*d440*/  FFMA.FTZ R60, R69.reuse, R60, -0.17900948226451873779 ;  /* 0xbe374e43453c7423 */ /* 0x040fe2000001003c */
[----:B------:R-:W-:Y:S01]  /*d450*/  STS.64 [R72+0x1100], R86 ;  /* 0x0011005648007388 */ /* 0x000fe20000000a00 */
[----:B------:R-:W-:Y:S02]  /*d460*/  FFMA.FTZ R61, R68, R61, 0.1716887056827545166 ;  /* 0x3e2fcf2a443d7423 */ /* 0x000fe4000001003d */
[----:B------:R-:W-:Y:S01]  /*d470*/  FFMA.FTZ R63, R70, R123, -0.16845393180847167969 ;  /* 0xbe2c7f30463f7423 */ /* 0x000fe2000001007b */
[----:B------:R0:W-:Y:S01]  /*d480*/  STS.64 [R72+0x1080], R64 ;  /* 0x0010804048007388 */ /* 0x0001e20000000a00 */
[----:B------:R-:W-:Y:S02]  /*d490*/  FFMA.FTZ R60, R69, R60, 0.20512372255325317383 ;  /* 0x3e520bf4453c7423 */ /* 0x000fe4000001003c */
[----:B------:R-:W-:Y:S01]  /*d4a0*/  FFMA.FTZ R61, R68, R61, -0.17900948226451873779 ;  /* 0xbe374e43443d7423 */ /* 0x000fe2000001003d */
[----:B------:R-:W-:Y:S01]  /*d4b0*/  STS.64 [R72+0x1180], R66 ;  /* 0x0011804248007388 */ /* 0x000fe20000000a00 */
[----:B------:R-:W-:-:S02]  /*d4c0*/  FFMA.FTZ R63, R70, R63, 0.1716887056827545166 ;  /* 0x3e2fcf2a463f7423 */ /* 0x000fc4000001003f */
[----:B------:R-:W-:Y:S01]  /*d4d0*/  FFMA.FTZ R60, R69, R60, -0.24046532809734344482 ;  /* 0xbe763c8b453c7423 */ /* 0x000fe2000001003c */
[----:B------:R-:W-:Y:S01]  /*d4e0*/  BAR.SYNC.DEFER_BLOCKING 0x0 ;  /* 0x0000000000007b1d */ /* 0x000fe20000010000 */
[----:B------:R-:W-:Y:S02]  /*d4f0*/  FFMA.FTZ R61, R68, R61, 0.20512372255325317383 ;  /* 0x3e520bf4443d7423 */ /* 0x000fe4000001003d */
[----:B------:R-:W-:Y:S01]  /*d500*/  FFMA.FTZ R63, R70, R63, -0.17900948226451873779 ;  /* 0xbe374e43463f7423 */ /* 0x000fe2000001003f */
[----:B0-----:R-:W-:Y:S01]  /*d510*/  LOP3.LUT R64, R21, 0x8, RZ, 0x3c, !PT ;  /* 0x0000000815407812 */ /* 0x001fe200078e3cff */
[C---:B------:R-:W-:Y:S02]  /*d520*/  FFMA.FTZ R65, R62.reuse, R123, -0.16845393180847167969 ;  /* 0xbe2c7f303e417423 */ /* 0x040fe4000001007b */
[----:B------:R-:W-:Y:S02]  /*d530*/  FFMA.FTZ R60, R69, R60, 0.28857114911079406738 ;  /* 0x3e93bf99453c7423 */ /* 0x000fe4000001003c */
[----:B------:R-:W-:-:S02]  /*d540*/  FFMA.FTZ R65, R62, R65, 0.1716887056827545166 ;  /* 0x3e2fcf2a3e417423 */ /* 0x000fc40000010041 */
[----:B------:R-:W-:Y:S02]  /*d550*/  FFMA.FTZ R61, R68, R61, -0.24046532809734344482 ;  /* 0xbe763c8b443d7423 */ /* 0x000fe4000001003d */
[----:B------:R-:W-:Y:S02]  /*d560*/  FFMA.FTZ R65, R62, R65, -0.17900948226451873779 ;  /* 0xbe374e433e417423 */ /* 0x000fe40000010041 */
[----:B------:R-:W-:Y:S02]  /*d570*/  FFMA.FTZ R63, R70, R63, 0.20512372255325317383 ;  /* 0x3e520bf4463f7423 */ /* 0x000fe4000001003f */
[----:B------:R-:W-:Y:S02]  /*d580*/  FFMA.FTZ R65, R62, R65, 0.20512372255325317383 ;  /* 0x3e520bf43e417423 */ /* 0x000fe40000010041 */
[----:B------:R-:W-:Y:S02]  /*d590*/  FFMA.FTZ R60, R69, R60, -0.36067417263984680176 ;  /* 0xbeb8aa49453c7423 */ /* 0x000fe4000001003c */
[----:B------:R-:W-:-:S02]  /*d5a0*/  FFMA.FTZ R61, R68, R61, 0.28857114911079406738 ;  /* 0x3e93bf99443d7423 */ /* 0x000fc4000001003d */
[----:B------:R-:W-:Y:S01]  /*d5b0*/  FFMA.FTZ R63, R70, R63, -0.24046532809734344482 ;  /* 0xbe763c8b463f7423 */ /* 0x000fe2000001003f */
[----:B------:R-:W0:Y:S01]  /*d5c0*/  LDS.64 R66, [R21] ;  /* 0x0000000015427984 */ /* 0x000e220000000a00 */
[----:B------:R-:W-:Y:S02]  /*d5d0*/  FFMA.FTZ R65, R62, R65, -0.24046532809734344482 ;  /* 0xbe763c8b3e417423 */ /* 0x000fe40000010041 */
[----:B------:R-:W-:Y:S01]  /*d5e0*/  FFMA.FTZ R60, R69, R60, 0.48089820146560668945 ;  /* 0x3ef6384a453c7423 */ /* 0x000fe2000001003c */
[----:B------:R-:W1:Y:S01]  /*d5f0*/  LDS.64 R78, [R64] ;  /* 0x00000000404e7984 */ /* 0x000e620000000a00 */
[----:B------:R-:W-:Y:S02]  /*d600*/  FFMA.FTZ R61, R68, R61, -0.36067417263984680176 ;  /* 0xbeb8aa49443d7423 */ /* 0x000fe4000001003d */
[----:B------:R-:W-:Y:S01]  /*d610*/  FFMA.FTZ R63, R70, R63, 0.28857114911079406738 ;  /* 0x3e93bf99463f7423 */ /* 0x000fe2000001003f */
[----:B------:R-:W2:Y:S01]  /*d620*/  LDS.64 R72, [R21+0x200] ;  /* 0x0002000015487984 */ /* 0x000ea20000000a00 */
[----:B------:R-:W-:-:S02]  /*d630*/  FFMA.FTZ R65, R62, R65, 0.28857114911079406738 ;  /* 0x3e93bf993e417423 */ /* 0x000fc40000010041 */
[C---:B------:R-:W-:Y:S01]  /*d640*/  FFMA.FTZ R60, R69.reuse, R60, -0.72134751081466674805 ;  /* 0xbf38aa3b453c7423 */ /* 0x040fe2000001003c */
[----:B------:R-:W3:Y:S01]  /*d650*/  LDS.64 R80, [R64+0x200] ;  /* 0x0002000040507984 */ /* 0x000ee20000000a00 */
[----:B------:R-:W-:Y:S02]  /*d660*/  FFMA.FTZ R61, R68, R61, 0.48089820146560668945 ;  /* 0x3ef6384a443d7423 */ /* 0x000fe4000001003d */
[----:B------:R-:W-:Y:S01]  /*d670*/  FFMA.FTZ R63, R70, R63, -0.36067417263984680176 ;  /* 0xbeb8aa49463f7423 */ /* 0x000fe2000001003f */
[----:B------:R-:W4:Y:S01]  /*d680*/  LDS.64 R74, [R21+0x400] ;  /* 0x00040000154a7984 */ /* 0x000f220000000a00 */
[----:B------:R-:W-:Y:S02]  /*d690*/  FFMA.FTZ R65, R62, R65, -0.36067417263984680176 ;  /* 0xbeb8aa493e417423 */ /* 0x000fe40000010041 */
[----:B------:R-:W-:Y:S01]  /*d6a0*/  FMUL R60, R69, R60 ;  /* 0x0000003c453c7220 */ /* 0x000fe20000400000 */
[----:B------:R-:W5:Y:S01]  /*d6b0*/  LDS.64 R82, [R64+0x400] ;  /* 0x0004000040527984 */ /* 0x000f620000000a00 */
[----:B------:R-:W-:-:S02]  /*d6c0*/  FFMA.FTZ R61, R68, R61, -0.72134751081466674805 ;  /* 0xbf38aa3b443d7423 */ /* 0x000fc4000001003d */
[----:B------:R-:W-:Y:S01]  /*d6d0*/  FFMA.FTZ R63, R70, R63, 0.48089820146560668945 ;  /* 0x3ef6384a463f7423 */ /* 0x000fe2000001003f */
[----:B------:R0:W5:Y:S01]  /*d6e0*/  LDS.64 R76, [R21+0x600] ;  /* 0x00060000154c7984 */ /* 0x0001620000000a00 */
[----:B------:R-:W-:Y:S02]  /*d6f0*/  FFMA.FTZ R65, R62, R65, 0.48089820146560668945 ;  /* 0x3ef6384a3e417423 */ /* 0x000fe40000010041 */
[----:B------:R-:W-:Y:S01]  /*d700*/  FMUL R60, R69, R60 ;  /* 0x0000003c453c7220 */ /* 0x000fe20000400000 */
[----:B------:R-:W5:Y:S01]  /*d710*/  LDS.64 R84, [R64+0x600] ;  /* 0x0006000040547984 */ /* 0x000f620000000a00 */
[----:B------:R-:W-:Y:S02]  /*d720*/  FMUL R61, R68, R61 ;  /* 0x0000003d443d7220 */ /* 0x000fe40000400000 */
[----:B------:R-:W-:Y:S01]  /*d730*/  FFMA.FTZ R63, R70, R63, -0.72134751081466674805 ;  /* 0xbf38aa3b463f7423 */ /* 0x000fe2000001003f */
[----:B0-----:R-:W-:Y:S01]  /*d740*/  @P5 MOV R21, 0x7f800000 ;  /* 0x7f80000000155802 */ /* 0x001fe20000000f00 */
[----:B------:R-:W-:-:S02]  /*d750*/  FFMA.FTZ R65, R62, R65, -0.72134751081466674805 ;  /* 0xbf38aa3b3e417423 */ /* 0x000fc40000010041 */
[----:B------:R-:W-:Y:S02]  /*d760*/  FFMA.FTZ R60, R69, 1.4426950216293334961, R60 ;  /* 0x3fb8aa3b453c7823 */ /* 0x000fe4000001003c */
[----:B------:R-:W-:Y:S02]  /*d770*/  FMUL R61, R68, R61 ;  /* 0x0000003d443d7220 */ /* 0x000fe40000400000 */
[----:B------:R-:W-:Y:S01]  /*d780*/  FMUL R63, R70, R63 ;  /* 0x0000003f463f7220 */ /* 0x000fe20000400000 */
[----:B------:R0:W-:Y:S01]  /*d790*/  STG.E.U16 [R6.64], R66 ;  /* 0x0000004206007986 */ /* 0x0001e2000c101504 */
[----:B------:R-:W-:Y:S02]  /*d7a0*/  FMUL R65, R62, R65 ;  /* 0x000000413e417220 */ /* 0x000fe40000400000 */
[----:B------:R-:W-:Y:S01]  /*d7b0*/  FADD R57, R57, R60 ;  /* 0x0000003c39397221 */ /* 0x000fe20000000000 */
[----:B-1----:R1:W-:Y:S01]  /*d7c0*/  STG.E.U16 [R4.64], R78 ;  /* 0x0000004e04007986 */ /* 0x0023e2000c101504 */
[----:B------:R-:W-:Y:S01]  /*d7d0*/  FFMA.FTZ R61, R68, 1.4426950216293334961, R61 ;  /* 0x3fb8aa3b443d7823 */ /* 0x000fe2000001003d */
[----:B------:R-:W-:Y:S01]  /*d7e0*/  @P4 MOV R60, 0x7f800000 ;  /* 0x7f800000003c4802 */ /* 0x000fe20000000f00 */
[----:B------:R-:W-:Y:S01]  /*d7f0*/  FMUL R63, R70, R63 ;  /* 0x0000003f463f7220 */ /* 0x000fe20000400000 */
[----:B--2---:R2:W-:Y:S01]  /*d800*/  STG.E.U16 [R2.64], R72 ;  /* 0x0000004802007986 */ /* 0x0045e2000c101504 */
[----:B------:R-:W-:-:S02]  /*d810*/  FMUL R65, R62, R65 ;  /* 0x000000413e417220 */ /* 0x000fc40000400000 */
[----:B------:R-:W-:Y:S01]  /*d820*/  FADD R56, R56, R61 ;  /* 0x0000003d38387221 */ /* 0x000fe20000000000 */
[----:B---3--:R-:W-:Y:S01]  /*d830*/  STG.E.U16 [R106.64], R80 ;  /* 0x000000506a007986 */ /* 0x008fe2000c101504 */
[----:B0-----:R-:W-:Y:S01]  /*d840*/  PRMT R6, R72, 0x7632, R6 ;  /* 0x0000763248067816 */ /* 0x001fe20000000006 */
[----:B------:R-:W-:Y:S01]  /*d850*/  @P4 FFMA.FTZ R56, R15, R60, +INF ;  /* 0x7f8000000f384423 */ /* 0x000fe2000001003c */
[----:B------:R-:W-:Y:S01]  /*d860*/  @P3 MOV R60, 0x7f800000 ;  /* 0x7f800000003c3802 */ /* 0x000fe20000000f00 */
[----:B----4-:R0:W-:Y:S01]  /*d870*/  STG.E.U16 [R104.64], R74 ;  /* 0x0000004a68007986 */ /* 0x0101e2000c101504 */
[----:B-1----:R-:W-:Y:S01]  /*d880*/  PRMT R5, R78, 0x7632, R5 ;  /* 0x000076324e057816 */ /* 0x002fe20000000005 */
[----:B------:R-:W-:Y:S01]  /*d890*/  FFMA.FTZ R63, R70, 1.4426950216293334961, R63 ;  /* 0x3fb8aa3b463f7823 */ /* 0x000fe2000001003f */
[----:B------:R-:W-:Y:S01]  /*d8a0*/  @P1 MOV R15, 0x7f800000 ;  /* 0x7f800000000f1802 */ /* 0x000fe20000000f00 */
[----:B-----5:R1:W-:Y:S01]  /*d8b0*/  STG.E.U16 [R102.64], R82 ;  /* 0x0000005266007986 */ /* 0x0203e2000c101504 */
[----:B--2---:R-:W-:Y:S01]  /*d8c0*/  PRMT R3, R66, 0x7632, R3 ;  /* 0x0000763242037816 */ /* 0x004fe20000000003 */
[----:B------:R-:W-:Y:S01]  /*d8d0*/  FFMA.FTZ R62, R62, 1.4426950216293334961, R65 ;  /* 0x3fb8aa3b3e3e7823 */ /* 0x000fe20000010041 */
[----:B------:R-:W-:Y:S01]  /*d8e0*/  PRMT R2, R80, 0x7632, R2 ;  /* 0x0000763250027816 */ /* 0x000fe20000000002 */
[----:B------:R2:W-:Y:S01]  /*d8f0*/  STG.E.U16 [R100.64], R76 ;  /* 0x0000004c64007986 */ /* 0x0005e2000c101504 */
[----:B------:R-:W-:Y:S01]  /*d900*/  FADD R58, R58, R63 ;  /* 0x0000003f3a3a7221 */ /* 0x000fe20000000000 */
[----:B------:R-:W-:Y:S01]  /*d910*/  PRMT R4, R79, 0x7632, R4 ;  /* 0x000076324f047816 */ /* 0x000fe20000000004 */
[----:B------:R-:W-:Y:S01]  /*d920*/  FADD R59, R59, R62 ;  /* 0x0000003e3b3b7221 */ /* 0x000fe20000000000 */
[----:B------:R3:W-:Y:S01]  /*d930*/  STG.E.U16 [R98.64], R84 ;  /* 0x0000005462007986 */ /* 0x0007e2000c101504 */
[----:B0-----:R-:W-:Y:S01]  /*d940*/  PRMT R74, R74, 0x7632, R74 ;  /* 0x000076324a4a7816 */ /* 0x001fe2000000004a */
[----:B------:R-:W-:Y:S01]  /*d950*/  @P3 FFMA.FTZ R58, R13, R60, +INF ;  /* 0x7f8000000d3a3423 */ /* 0x000fe2000001003c */
[----:B------:R-:W-:Y:S01]  /*d960*/  FSETP.NEU.AND P3, PT, R20, RZ, PT ;  /* 0x000000ff1400720b */ /* 0x000fe20003f6d000 */
[----:B------:R0:W-:Y:S01]  /*d970*/  STG.E.U16 [R96.64], R3 ;  /* 0x0000000360007986 */ /* 0x0001e2000c101504 */
[----:B-1----:R-:W-:Y:S01]  /*d980*/  PRMT R82, R82, 0x7632, R82 ;  /* 0x0000763252527816 */ /* 0x002fe20000000052 */
[----:B------:R-:W-:Y:S01]  /*d990*/  @P1 FFMA.FTZ R59, R20, R15, +INF ;  /* 0x7f800000143b1423 */ /* 0x000fe2000001000f */
[----:B------:R-:W-:Y:S01]  /*d9a0*/  PRMT R20, R73, 0x7632, R20 ;  /* 0x0000763249147816 */ /* 0x000fe20000000014 */
[----:B------:R1:W-:Y:S01]  /*d9b0*/  STG.E.U16 [R94.64], R5 ;  /* 0x000000055e007986 */ /* 0x0003e2000c101504 */
[----:B--2---:R-:W-:Y:S01]  /*d9c0*/  PRMT R76, R76, 0x7632, R76 ;  /* 0x000076324c4c7816 */ /* 0x004fe2000000004c */
[----:B------:R-:W-:Y:S01]  /*d9d0*/  @P5 FFMA.FTZ R57, R14, R21, +INF ;  /* 0x7f8000000e395423 */ /* 0x000fe20000010015 */
[----:B------:R-:W-:Y:S01]  /*d9e0*/  FSETP.NEU.AND P5, PT, R13, RZ, PT ;  /* 0x000000ff0d00720b */ /* 0x000fe20003fad000 */
[----:B------:R2:W-:Y:S01]  /*d9f0*/  STG.E.U16 [R92.64], R6 ;  /* 0x000000065c007986 */ /* 0x0005e2000c101504 */
[----:B---3--:R-:W-:-:S02]  /*da00*/  PRMT R84, R84, 0x7632, R84 ;  /* 0x0000763254547816 */ /* 0x008fc40000000054 */
[----:B------:R-:W-:Y:S01]  /*da10*/  PRMT R13, R83, 0x7632, R13 ;  /* 0x00007632530d7816 */ /* 0x000fe2000000000d */
[----:B------:R3:W-:Y:S01]  /*da20*/  STG.E.U16 [R90.64], R2 ;  /* 0x000000025a007986 */ /* 0x0007e2000c101504 */
[----:B0-----:R-:W-:Y:S02]  /*da30*/  PRMT R3, R67, 0x7632, R3 ;  /* 0x0000763243037816 */ /* 0x001fe40000000003 */
[----:B------:R-:W-:Y:S01]  /*da40*/  PRMT R7, R85, 0x7632, R7 ;  /* 0x0000763255077816 */ /* 0x000fe20000000007 */
[----:B------:R0:W-:Y:S01]  /*da50*/  STG.E.U16 [R88.64], R74 ;  /* 0x0000004a58007986 */ /* 0x0001e2000c101504 */
[----:B-1----:R-:W-:Y:S02]  /*da60*/  PRMT R5, R75, 0x7632, R5 ;  /* 0x000076324b057816 */ /* 0x002fe40000000005 */
[----:B------:R-:W-:Y:S01]  /*da70*/  FSETP.NEU.AND P4, PT, R14, RZ, PT ;  /* 0x000000ff0e00720b */ /* 0x000fe20003f8d000 */
[----:B------:R0:W-:Y:S01]  /*da80*/  STG.E.U16 [R50.64], R82 ;  /* 0x0000005232007986 */ /* 0x0001e2000c101504 */
[----:B--2---:R-:W-:-:S02]  /*da90*/  PRMT R6, R77, 0x7632, R6 ;  /* 0x000076324d067816 */ /* 0x004fc40000000006 */
[----:B------:R-:W-:Y:S01]  /*daa0*/  FSEL R56, R56, -INF , P2 ;  /* 0xff80000038387808 */ /* 0x000fe20001000000 */
[----:B------:R0:W-:Y:S01]  /*dab0*/  STG.E.U16 [R54.64], R76 ;  /* 0x0000004c36007986 */ /* 0x0001e2000c101504 */
[----:B---3--:R-:W-:Y:S02]  /*dac0*/  PRMT R2, R81, 0x7632, R2 ;  /* 0x0000763251027816 */ /* 0x008fe40000000002 */
[----:B------:R-:W-:Y:S01]  /*dad0*/  FSEL R57, R57, -INF , P4 ;  /* 0xff80000039397808 */ /* 0x000fe20002000000 */
[----:B------:R0:W-:Y:S01]  /*dae0*/  STG.E.U16 [R52.64], R84 ;  /* 0x0000005434007986 */ /* 0x0001e2000c101504 */
[----:B------:R-:W-:Y:S01]  /*daf0*/  FSEL R58, R58, -INF , P5 ;  /* 0xff8000003a3a7808 */ /* 0x000fe20002800000 */
[----:B------:R-:W-:Y:S01]  /*db00*/  FFMA R56, R56, 0.69314718246459960938, R19 ;  /* 0x3f31721838387823 */ /* 0x000fe20000000013 */
[----:B------:R-:W-:Y:S01]  /*db10*/  FSEL R59, R59, -INF , P3 ;  /* 0xff8000003b3b7808 */ /* 0x000fe20001800000 */
[----:B------:R0:W-:Y:S01]  /*db20*/  STG.E.U16 [R46.64], R67 ;  /* 0x000000432e007986 */ /* 0x0001e2000c101504 */
[----:B------:R-:W-:-:S02]  /*db30*/  FFMA R57, R57, 0.69314718246459960938, R18 ;  /* 0x3f31721839397823 */ /* 0x000fc40000000012 */
[----:B------:R-:W-:Y:S01]  /*db40*/  FFMA R58, R58, 0.69314718246459960938, R17 ;  /* 0x3f3172183a3a7823 */ /* 0x000fe20000000011 */
[----:B------:R0:W-:Y:S01]  /*db50*/  STG.E.U16 [R42.64], R79 ;  /* 0x0000004f2a007986 */ /* 0x0001e2000c101504 */
[----:B------:R-:W-:-:S03]  /*db60*/  FFMA R59, R59, 0.69314718246459960938, R16 ;  /* 0x3f3172183b3b7823 */ /* 0x000fc60000000010 */
[----:B------:R0:W-:Y:S04]  /*db70*/  STG.E.U16 [R38.64], R73 ;  /* 0x0000004926007986 */ /* 0x0001e8000c101504 */
        /* <DEDUP_REMOVED lines=13> */
[----:B------:R-:W-:Y:S06]  /*dc50*/  BAR.SYNC.DEFER_BLOCKING 0x0 ;  /* 0x0000000000007b1d */ /* 0x000fec0000010000 */
[----:B------:R0:W-:Y:S04]  /*dc60*/  STS.128 [R0], R56 ;  /* 0x0000003800007388 */ /* 0x0001e80000000c00 */
[----:B------:R-:W-:Y:S06]  /*dc70*/  BAR.SYNC.DEFER_BLOCKING 0x0 ;  /* 0x0000000000007b1d */ /* 0x000fec0000010000 */
[----:B------:R-:W-:Y:S05]  /*dc80*/  @P0 EXIT ;  /* 0x000000000000094d */ /* 0x000fea0003800000 */
[----:B0-----:R-:W0:Y:S01]  /*dc90*/  LDS R7, [R12] ;  /* 0x000000000c077984 */ /* 0x001e220000000800 */
[----:B------:R-:W-:Y:S01]  /*dca0*/  IMAD R0, R129, c[0x0][0x1cc], RZ ;  /* 0x0000730081007a24 */ /* 0x000fe200078e02ff */
[C---:B------:R-:W-:Y:S01]  /*dcb0*/  SHF.L.U32 R3, R125.reuse, 0x2, RZ ;  /* 0x000000027d037819 */ /* 0x040fe200000006ff */
[----:B------:R-:W-:-:S03]  /*dcc0*/  IMAD.HI R5, R125, 0x4, RZ ;  /* 0x000000047d057827 */ /* 0x000fc600078e02ff */
[C---:B------:R-:W-:Y:S01]  /*dcd0*/  SHF.L.U32 R2, R0.reuse, 0x2, RZ ;  /* 0x0000000200027819 */ /* 0x040fe200000006ff */
[----:B------:R-:W-:-:S03]  /*dce0*/  IMAD.HI R0, R0, 0x4, RZ ;  /* 0x0000000400007827 */ /* 0x000fc600078e02ff */
[----:B------:R-:W-:-:S04]  /*dcf0*/  IADD3 R2, P0, P1, R3, c[0x0][0x180], R2 ;  /* 0x0000600003027a10 */ /* 0x000fc8000791e002 */
[----:B------:R-:W-:-:S05]  /*dd00*/  IADD3.X R3, R5, c[0x0][0x184], R0, P0, P1 ;  /* 0x0000610005037a10 */ /* 0x000fca00007e2400 */
[----:B0-----:R-:W-:Y:S01]  /*dd10*/  STG.E [R2.64], R7 ;  /* 0x0000000702007986 */ /* 0x001fe2000c101904 */
[----:B------:R-:W-:Y:S05]  /*dd20*/  EXIT ;  /* 0x000000000000794d */ /* 0x000fea0003800000 */
.L_x_2:
[----:B------:R-:W-:-:S00]  /*dd30*/  BRA `(.L_x_2) ;  /* 0xfffffff000007947 */ /* 0x000fc0000383ffff */
[----:B------:R-:W-:-:S00]  /*dd40*/  NOP ;  /* 0x0000000000007918 */ /* 0x000fc00000000000 */
        /* <DEDUP_REMOVED lines=11> */
.L_x_3:


//--------------------- .nv.global.init           --------------------------
	.section	.nv.global.init,"aw",@progbits
.nv.global.init:
	.type		_$_str,@object
	.size		_$_str,(.L_0 - _$_str)
_$_str:
        /*0000*/ 	.byte	0x5f, 0x5f, 0x43, 0x55, 0x44, 0x41, 0x5f, 0x46, 0x54, 0x5a, 0x00
.L_0:


//--------------------- .nv.shared.attn_fwd       --------------------------
	.section	.nv.shared.attn_fwd,"aw",@nobits
	.sectionflags	@""
	.align	16
